//
// Generated by NVIDIA NVVM Compiler
//
// Compiler Build ID: CL-36424714
// Cuda compilation tools, release 13.0, V13.0.88
// Based on NVVM 20.0.0
//

.version 9.0
.target sm_100
.address_size 64

	// .globl	efi_batch_f32

.visible .entry efi_batch_f32(
	.param .u64 .ptr .align 1 efi_batch_f32_param_0,
	.param .u64 .ptr .align 1 efi_batch_f32_param_1,
	.param .u64 .ptr .align 1 efi_batch_f32_param_2,
	.param .u64 .ptr .align 1 efi_batch_f32_param_3,
	.param .u32 efi_batch_f32_param_4,
	.param .u32 efi_batch_f32_param_5,
	.param .u32 efi_batch_f32_param_6,
	.param .u64 .ptr .align 1 efi_batch_f32_param_7
)
{
	.reg .pred 	%p<35>;
	.reg .b32 	%r<64>;
	.reg .b32 	%f<98>;
	.reg .b64 	%rd<44>;

	ld.param.u64 	%rd12, [efi_batch_f32_param_0];
	ld.param.u64 	%rd15, [efi_batch_f32_param_1];
	ld.param.u64 	%rd13, [efi_batch_f32_param_2];
	ld.param.u64 	%rd14, [efi_batch_f32_param_3];
	ld.param.u32 	%r38, [efi_batch_f32_param_4];
	ld.param.u32 	%r39, [efi_batch_f32_param_5];
	ld.param.u32 	%r40, [efi_batch_f32_param_6];
	ld.param.u64 	%rd16, [efi_batch_f32_param_7];
	cvta.to.global.u64 	%rd1, %rd16;
	cvta.to.global.u64 	%rd2, %rd15;
	cvta.to.global.u64 	%rd3, %rd12;
	mov.u32 	%r1, %ctaid.x;
	setp.ge.s32 	%p1, %r1, %r40;
	setp.lt.s32 	%p2, %r38, 1;
	setp.ge.s32 	%p3, %r39, %r38;
	or.pred  	%p4, %p1, %p3;
	or.pred  	%p5, %p4, %p2;
	@%p5 bra 	$L__BB0_24;
	cvta.to.global.u64 	%rd17, %rd13;
	cvta.to.global.u64 	%rd18, %rd14;
	mul.wide.u32 	%rd19, %r1, 4;
	add.s64 	%rd20, %rd17, %rd19;
	ld.global.nc.u32 	%r41, [%rd20];
	add.s64 	%rd21, %rd18, %rd19;
	ld.global.nc.f32 	%f1, [%rd21];
	setp.lt.s32 	%p6, %r41, 1;
	@%p6 bra 	$L__BB0_24;
	mul.lo.s32 	%r2, %r38, %r1;
	mov.u32 	%r3, %tid.x;
	setp.ge.s32 	%p7, %r3, %r39;
	@%p7 bra 	$L__BB0_5;
	mov.u32 	%r4, %ntid.x;
	mov.u32 	%r52, %r3;
$L__BB0_4:
	add.s32 	%r42, %r52, %r2;
	mul.wide.s32 	%rd22, %r42, 4;
	add.s64 	%rd23, %rd1, %rd22;
	mov.b32 	%r43, 2143289344;
	st.global.u32 	[%rd23], %r43;
	add.s32 	%r52, %r52, %r4;
	setp.lt.s32 	%p8, %r52, %r39;
	@%p8 bra 	$L__BB0_4;
$L__BB0_5:
	setp.ne.s32 	%p9, %r3, 0;
	@%p9 bra 	$L__BB0_24;
	mul.wide.s32 	%rd24, %r39, 4;
	add.s64 	%rd25, %rd3, %rd24;
	ld.global.f32 	%f92, [%rd25];
	ld.global.f32 	%f25, [%rd25+-4];
	sub.f32 	%f26, %f92, %f25;
	add.s64 	%rd26, %rd2, %rd24;
	ld.global.nc.f32 	%f27, [%rd26];
	mul.f32 	%f91, %f26, %f27;
	add.s32 	%r7, %r2, %r39;
	mul.wide.s32 	%rd27, %r7, 4;
	add.s64 	%rd28, %rd1, %rd27;
	st.global.f32 	[%rd28], %f91;
	add.s32 	%r57, %r39, 1;
	setp.ge.s32 	%p10, %r57, %r38;
	@%p10 bra 	$L__BB0_24;
	not.b32 	%r44, %r39;
	add.s32 	%r45, %r38, %r44;
	and.b32  	%r9, %r45, 3;
	setp.eq.s32 	%p11, %r9, 0;
	mov.u32 	%r63, %r39;
	@%p11 bra 	$L__BB0_13;
	add.s32 	%r56, %r39, 65;
	neg.s32 	%r55, %r9;
	add.s32 	%r54, %r7, 1;
	add.s64 	%rd4, %rd12, 260;
	add.s64 	%rd5, %rd3, 4;
	mov.u32 	%r53, %r39;
$L__BB0_9:
	.pragma "nounroll";
	mul.wide.s32 	%rd6, %r53, 4;
	add.s64 	%rd7, %rd5, %rd6;
	setp.ge.s32 	%p12, %r56, %r38;
	@%p12 bra 	$L__BB0_11;
	add.s64 	%rd29, %rd4, %rd6;
	// begin inline asm
	prefetch.global.L2 [%rd29];
	// end inline asm
	ld.global.f32 	%f92, [%rd7+-4];
$L__BB0_11:
	ld.global.f32 	%f8, [%rd7];
	mul.wide.s32 	%rd30, %r57, 4;
	add.s64 	%rd31, %rd2, %rd30;
	ld.global.nc.f32 	%f28, [%rd31];
	abs.f32 	%f29, %f8;
	setp.equ.f32 	%p13, %f29, 0f7F800000;
	abs.f32 	%f30, %f92;
	setp.equ.f32 	%p14, %f30, 0f7F800000;
	abs.f32 	%f32, %f28;
	setp.equ.f32 	%p15, %f32, 0f7F800000;
	sub.f32 	%f34, %f8, %f92;
	mul.f32 	%f35, %f34, %f28;
	sub.f32 	%f36, %f35, %f91;
	fma.rn.f32 	%f37, %f36, %f1, %f91;
	selp.f32 	%f38, %f91, %f37, %p15;
	selp.f32 	%f39, %f91, %f38, %p14;
	selp.f32 	%f91, %f91, %f39, %p13;
	mul.wide.s32 	%rd32, %r54, 4;
	add.s64 	%rd33, %rd1, %rd32;
	st.global.f32 	[%rd33], %f91;
	add.s32 	%r57, %r57, 1;
	add.s32 	%r56, %r56, 1;
	add.s32 	%r55, %r55, 1;
	setp.ne.s32 	%p16, %r55, 0;
	add.s32 	%r54, %r54, 1;
	add.s32 	%r53, %r53, 1;
	mov.f32 	%f92, %f8;
	@%p16 bra 	$L__BB0_9;
	add.s32 	%r63, %r56, -65;
	add.s32 	%r57, %r56, -64;
$L__BB0_13:
	sub.s32 	%r46, %r38, %r39;
	add.s32 	%r47, %r46, -2;
	setp.lt.u32 	%p17, %r47, 3;
	@%p17 bra 	$L__BB0_24;
	sub.s32 	%r62, %r57, %r38;
	add.s32 	%r61, %r57, 65;
	add.s32 	%r60, %r57, %r2;
$L__BB0_15:
	add.s32 	%r48, %r63, 65;
	setp.ge.s32 	%p18, %r48, %r38;
	@%p18 bra 	$L__BB0_17;
	mul.wide.s32 	%rd35, %r63, 4;
	add.s64 	%rd36, %rd12, %rd35;
	add.s64 	%rd34, %rd36, 260;
	// begin inline asm
	prefetch.global.L2 [%rd34];
	// end inline asm
$L__BB0_17:
	add.s32 	%r49, %r61, -65;
	mul.wide.s32 	%rd37, %r49, 4;
	add.s64 	%rd8, %rd3, %rd37;
	ld.global.f32 	%f95, [%rd8];
	mul.wide.s32 	%rd38, %r63, 4;
	add.s64 	%rd39, %rd3, %rd38;
	ld.global.f32 	%f40, [%rd39];
	add.s64 	%rd9, %rd2, %rd37;
	ld.global.nc.f32 	%f41, [%rd9];
	abs.f32 	%f42, %f95;
	setp.equ.f32 	%p19, %f42, 0f7F800000;
	abs.f32 	%f43, %f40;
	setp.equ.f32 	%p20, %f43, 0f7F800000;
	abs.f32 	%f45, %f41;
	setp.equ.f32 	%p21, %f45, 0f7F800000;
	sub.f32 	%f47, %f95, %f40;
	mul.f32 	%f48, %f47, %f41;
	sub.f32 	%f49, %f48, %f91;
	fma.rn.f32 	%f50, %f49, %f1, %f91;
	selp.f32 	%f51, %f91, %f50, %p21;
	selp.f32 	%f52, %f91, %f51, %p20;
	selp.f32 	%f13, %f91, %f52, %p19;
	mul.wide.s32 	%rd40, %r60, 4;
	add.s64 	%rd10, %rd1, %rd40;
	st.global.f32 	[%rd10], %f13;
	setp.ge.s32 	%p22, %r61, %r38;
	add.s64 	%rd11, %rd12, %rd37;
	@%p22 bra 	$L__BB0_19;
	add.s64 	%rd41, %rd11, 260;
	// begin inline asm
	prefetch.global.L2 [%rd41];
	// end inline asm
	ld.global.f32 	%f95, [%rd8];
$L__BB0_19:
	ld.global.f32 	%f96, [%rd8+4];
	ld.global.nc.f32 	%f53, [%rd9+4];
	abs.f32 	%f54, %f96;
	setp.equ.f32 	%p23, %f54, 0f7F800000;
	abs.f32 	%f55, %f95;
	setp.equ.f32 	%p24, %f55, 0f7F800000;
	abs.f32 	%f57, %f53;
	setp.equ.f32 	%p25, %f57, 0f7F800000;
	sub.f32 	%f59, %f96, %f95;
	mul.f32 	%f60, %f59, %f53;
	sub.f32 	%f61, %f60, %f13;
	fma.rn.f32 	%f62, %f61, %f1, %f13;
	selp.f32 	%f63, %f13, %f62, %p25;
	selp.f32 	%f64, %f13, %f63, %p24;
	selp.f32 	%f17, %f13, %f64, %p23;
	st.global.f32 	[%rd10+4], %f17;
	add.s32 	%r50, %r61, 1;
	setp.ge.s32 	%p26, %r50, %r38;
	@%p26 bra 	$L__BB0_21;
	add.s64 	%rd42, %rd11, 264;
	// begin inline asm
	prefetch.global.L2 [%rd42];
	// end inline asm
	ld.global.f32 	%f96, [%rd8+4];
$L__BB0_21:
	ld.global.f32 	%f97, [%rd8+8];
	ld.global.nc.f32 	%f65, [%rd9+8];
	abs.f32 	%f66, %f97;
	setp.equ.f32 	%p27, %f66, 0f7F800000;
	abs.f32 	%f67, %f96;
	setp.equ.f32 	%p28, %f67, 0f7F800000;
	abs.f32 	%f69, %f65;
	setp.equ.f32 	%p29, %f69, 0f7F800000;
	sub.f32 	%f71, %f97, %f96;
	mul.f32 	%f72, %f71, %f65;
	sub.f32 	%f73, %f72, %f17;
	fma.rn.f32 	%f74, %f73, %f1, %f17;
	selp.f32 	%f75, %f17, %f74, %p29;
	selp.f32 	%f76, %f17, %f75, %p28;
	selp.f32 	%f21, %f17, %f76, %p27;
	st.global.f32 	[%rd10+8], %f21;
	add.s32 	%r51, %r61, 2;
	setp.ge.s32 	%p30, %r51, %r38;
	@%p30 bra 	$L__BB0_23;
	add.s64 	%rd43, %rd11, 268;
	// begin inline asm
	prefetch.global.L2 [%rd43];
	// end inline asm
	ld.global.f32 	%f97, [%rd8+8];
$L__BB0_23:
	ld.global.f32 	%f77, [%rd8+12];
	ld.global.nc.f32 	%f78, [%rd9+12];
	abs.f32 	%f79, %f77;
	setp.equ.f32 	%p31, %f79, 0f7F800000;
	abs.f32 	%f80, %f97;
	setp.equ.f32 	%p32, %f80, 0f7F800000;
	abs.f32 	%f82, %f78;
	setp.equ.f32 	%p33, %f82, 0f7F800000;
	sub.f32 	%f84, %f77, %f97;
	mul.f32 	%f85, %f84, %f78;
	sub.f32 	%f86, %f85, %f21;
	fma.rn.f32 	%f87, %f86, %f1, %f21;
	selp.f32 	%f88, %f21, %f87, %p33;
	selp.f32 	%f89, %f21, %f88, %p32;
	selp.f32 	%f91, %f21, %f89, %p31;
	st.global.f32 	[%rd10+12], %f91;
	add.s32 	%r62, %r62, 4;
	add.s32 	%r35, %r61, 4;
	add.s32 	%r60, %r60, 4;
	setp.ne.s32 	%p34, %r62, 0;
	add.s32 	%r63, %r61, -62;
	mov.u32 	%r61, %r35;
	@%p34 bra 	$L__BB0_15;
$L__BB0_24:
	ret;

}
	// .globl	efi_batch_from_diff_f32
.visible .entry efi_batch_from_diff_f32(
	.param .u64 .ptr .align 1 efi_batch_from_diff_f32_param_0,
	.param .u64 .ptr .align 1 efi_batch_from_diff_f32_param_1,
	.param .u64 .ptr .align 1 efi_batch_from_diff_f32_param_2,
	.param .u32 efi_batch_from_diff_f32_param_3,
	.param .u32 efi_batch_from_diff_f32_param_4,
	.param .u32 efi_batch_from_diff_f32_param_5,
	.param .u64 .ptr .align 1 efi_batch_from_diff_f32_param_6
)
{
	.reg .pred 	%p<34>;
	.reg .b32 	%r<50>;
	.reg .b32 	%f<86>;
	.reg .b64 	%rd<36>;

	ld.param.u64 	%rd7, [efi_batch_from_diff_f32_param_0];
	ld.param.u64 	%rd5, [efi_batch_from_diff_f32_param_1];
	ld.param.u64 	%rd6, [efi_batch_from_diff_f32_param_2];
	ld.param.u32 	%r28, [efi_batch_from_diff_f32_param_3];
	ld.param.u32 	%r45, [efi_batch_from_diff_f32_param_4];
	ld.param.u32 	%r30, [efi_batch_from_diff_f32_param_5];
	ld.param.u64 	%rd8, [efi_batch_from_diff_f32_param_6];
	cvta.to.global.u64 	%rd1, %rd8;
	cvta.to.global.u64 	%rd2, %rd7;
	mov.u32 	%r1, %ctaid.x;
	setp.ge.s32 	%p1, %r1, %r30;
	setp.lt.s32 	%p2, %r28, 1;
	setp.ge.s32 	%p3, %r45, %r28;
	or.pred  	%p4, %p1, %p3;
	or.pred  	%p5, %p4, %p2;
	@%p5 bra 	$L__BB1_19;
	cvta.to.global.u64 	%rd9, %rd5;
	cvta.to.global.u64 	%rd10, %rd6;
	mul.wide.u32 	%rd11, %r1, 4;
	add.s64 	%rd12, %rd9, %rd11;
	ld.global.nc.u32 	%r31, [%rd12];
	add.s64 	%rd13, %rd10, %rd11;
	ld.global.nc.f32 	%f1, [%rd13];
	setp.lt.s32 	%p6, %r31, 1;
	@%p6 bra 	$L__BB1_19;
	mul.lo.s32 	%r2, %r28, %r1;
	mov.u32 	%r3, %tid.x;
	setp.ge.s32 	%p7, %r3, %r45;
	@%p7 bra 	$L__BB1_5;
	mov.u32 	%r4, %ntid.x;
	mov.u32 	%r42, %r3;
$L__BB1_4:
	add.s32 	%r32, %r42, %r2;
	mul.wide.s32 	%rd14, %r32, 4;
	add.s64 	%rd15, %rd1, %rd14;
	mov.b32 	%r33, 2143289344;
	st.global.u32 	[%rd15], %r33;
	add.s32 	%r42, %r42, %r4;
	setp.lt.s32 	%p8, %r42, %r45;
	@%p8 bra 	$L__BB1_4;
$L__BB1_5:
	setp.ne.s32 	%p9, %r3, 0;
	@%p9 bra 	$L__BB1_19;
	mul.wide.s32 	%rd16, %r45, 4;
	add.s64 	%rd17, %rd2, %rd16;
	ld.global.nc.f32 	%f84, [%rd17];
	add.s32 	%r7, %r2, %r45;
	mul.wide.s32 	%rd18, %r7, 4;
	add.s64 	%rd19, %rd1, %rd18;
	st.global.f32 	[%rd19], %f84;
	add.s32 	%r48, %r45, 1;
	setp.ge.s32 	%p10, %r48, %r28;
	@%p10 bra 	$L__BB1_19;
	not.b32 	%r34, %r45;
	add.s32 	%r9, %r28, %r34;
	sub.s32 	%r35, %r28, %r45;
	add.s32 	%r36, %r35, -2;
	and.b32  	%r10, %r9, 7;
	setp.lt.u32 	%p11, %r36, 7;
	@%p11 bra 	$L__BB1_11;
	and.b32  	%r37, %r9, -8;
	neg.s32 	%r44, %r37;
	add.s64 	%rd3, %rd2, 16;
	add.s64 	%rd4, %rd1, 16;
	add.s32 	%r43, %r7, 1;
$L__BB1_9:
	.pragma "nounroll";
	mul.wide.s32 	%rd20, %r48, 4;
	add.s64 	%rd21, %rd3, %rd20;
	mul.wide.s32 	%rd22, %r43, 4;
	add.s64 	%rd23, %rd4, %rd22;
	ld.global.nc.f32 	%f10, [%rd21+-16];
	abs.f32 	%f11, %f10;
	setp.equ.f32 	%p12, %f11, 0f7F800000;
	sub.f32 	%f12, %f10, %f84;
	fma.rn.f32 	%f13, %f12, %f1, %f84;
	selp.f32 	%f14, %f84, %f13, %p12;
	st.global.f32 	[%rd23+-16], %f14;
	ld.global.nc.f32 	%f15, [%rd21+-12];
	abs.f32 	%f16, %f15;
	setp.equ.f32 	%p13, %f16, 0f7F800000;
	sub.f32 	%f17, %f15, %f14;
	fma.rn.f32 	%f18, %f17, %f1, %f14;
	selp.f32 	%f19, %f14, %f18, %p13;
	st.global.f32 	[%rd23+-12], %f19;
	ld.global.nc.f32 	%f20, [%rd21+-8];
	abs.f32 	%f21, %f20;
	setp.equ.f32 	%p14, %f21, 0f7F800000;
	sub.f32 	%f22, %f20, %f19;
	fma.rn.f32 	%f23, %f22, %f1, %f19;
	selp.f32 	%f24, %f19, %f23, %p14;
	st.global.f32 	[%rd23+-8], %f24;
	ld.global.nc.f32 	%f25, [%rd21+-4];
	abs.f32 	%f26, %f25;
	setp.equ.f32 	%p15, %f26, 0f7F800000;
	sub.f32 	%f27, %f25, %f24;
	fma.rn.f32 	%f28, %f27, %f1, %f24;
	selp.f32 	%f29, %f24, %f28, %p15;
	st.global.f32 	[%rd23+-4], %f29;
	ld.global.nc.f32 	%f30, [%rd21];
	abs.f32 	%f31, %f30;
	setp.equ.f32 	%p16, %f31, 0f7F800000;
	sub.f32 	%f32, %f30, %f29;
	fma.rn.f32 	%f33, %f32, %f1, %f29;
	selp.f32 	%f34, %f29, %f33, %p16;
	st.global.f32 	[%rd23], %f34;
	ld.global.nc.f32 	%f35, [%rd21+4];
	abs.f32 	%f36, %f35;
	setp.equ.f32 	%p17, %f36, 0f7F800000;
	sub.f32 	%f37, %f35, %f34;
	fma.rn.f32 	%f38, %f37, %f1, %f34;
	selp.f32 	%f39, %f34, %f38, %p17;
	st.global.f32 	[%rd23+4], %f39;
	ld.global.nc.f32 	%f40, [%rd21+8];
	abs.f32 	%f41, %f40;
	setp.equ.f32 	%p18, %f41, 0f7F800000;
	sub.f32 	%f42, %f40, %f39;
	fma.rn.f32 	%f43, %f42, %f1, %f39;
	selp.f32 	%f44, %f39, %f43, %p18;
	st.global.f32 	[%rd23+8], %f44;
	ld.global.nc.f32 	%f45, [%rd21+12];
	abs.f32 	%f46, %f45;
	setp.equ.f32 	%p19, %f46, 0f7F800000;
	sub.f32 	%f47, %f45, %f44;
	fma.rn.f32 	%f48, %f47, %f1, %f44;
	selp.f32 	%f84, %f44, %f48, %p19;
	st.global.f32 	[%rd23+12], %f84;
	add.s32 	%r48, %r48, 8;
	add.s32 	%r45, %r45, 8;
	add.s32 	%r44, %r44, 8;
	add.s32 	%r43, %r43, 8;
	setp.ne.s32 	%p20, %r44, 0;
	@%p20 bra 	$L__BB1_9;
	add.s32 	%r48, %r45, 1;
$L__BB1_11:
	setp.eq.s32 	%p21, %r10, 0;
	@%p21 bra 	$L__BB1_19;
	and.b32  	%r23, %r9, 3;
	setp.lt.u32 	%p22, %r10, 4;
	@%p22 bra 	$L__BB1_14;
	mul.wide.s32 	%rd24, %r48, 4;
	add.s64 	%rd25, %rd2, %rd24;
	ld.global.nc.f32 	%f49, [%rd25];
	abs.f32 	%f50, %f49;
	setp.equ.f32 	%p23, %f50, 0f7F800000;
	sub.f32 	%f51, %f49, %f84;
	fma.rn.f32 	%f52, %f51, %f1, %f84;
	selp.f32 	%f53, %f84, %f52, %p23;
	add.s32 	%r38, %r48, %r2;
	mul.wide.s32 	%rd26, %r38, 4;
	add.s64 	%rd27, %rd1, %rd26;
	st.global.f32 	[%rd27], %f53;
	ld.global.nc.f32 	%f54, [%rd25+4];
	abs.f32 	%f55, %f54;
	setp.equ.f32 	%p24, %f55, 0f7F800000;
	sub.f32 	%f56, %f54, %f53;
	fma.rn.f32 	%f57, %f56, %f1, %f53;
	selp.f32 	%f58, %f53, %f57, %p24;
	st.global.f32 	[%rd27+4], %f58;
	ld.global.nc.f32 	%f59, [%rd25+8];
	abs.f32 	%f60, %f59;
	setp.equ.f32 	%p25, %f60, 0f7F800000;
	sub.f32 	%f61, %f59, %f58;
	fma.rn.f32 	%f62, %f61, %f1, %f58;
	selp.f32 	%f63, %f58, %f62, %p25;
	st.global.f32 	[%rd27+8], %f63;
	ld.global.nc.f32 	%f64, [%rd25+12];
	abs.f32 	%f65, %f64;
	setp.equ.f32 	%p26, %f65, 0f7F800000;
	sub.f32 	%f66, %f64, %f63;
	fma.rn.f32 	%f67, %f66, %f1, %f63;
	selp.f32 	%f84, %f63, %f67, %p26;
	st.global.f32 	[%rd27+12], %f84;
	add.s32 	%r48, %r48, 4;
$L__BB1_14:
	setp.eq.s32 	%p27, %r23, 0;
	@%p27 bra 	$L__BB1_19;
	setp.eq.s32 	%p28, %r23, 1;
	@%p28 bra 	$L__BB1_17;
	mul.wide.s32 	%rd28, %r48, 4;
	add.s64 	%rd29, %rd2, %rd28;
	ld.global.nc.f32 	%f68, [%rd29];
	abs.f32 	%f69, %f68;
	setp.equ.f32 	%p29, %f69, 0f7F800000;
	sub.f32 	%f70, %f68, %f84;
	fma.rn.f32 	%f71, %f70, %f1, %f84;
	selp.f32 	%f72, %f84, %f71, %p29;
	add.s32 	%r39, %r48, %r2;
	mul.wide.s32 	%rd30, %r39, 4;
	add.s64 	%rd31, %rd1, %rd30;
	st.global.f32 	[%rd31], %f72;
	ld.global.nc.f32 	%f73, [%rd29+4];
	abs.f32 	%f74, %f73;
	setp.equ.f32 	%p30, %f74, 0f7F800000;
	sub.f32 	%f75, %f73, %f72;
	fma.rn.f32 	%f76, %f75, %f1, %f72;
	selp.f32 	%f84, %f72, %f76, %p30;
	st.global.f32 	[%rd31+4], %f84;
	add.s32 	%r48, %r48, 2;
$L__BB1_17:
	and.b32  	%r40, %r9, 1;
	setp.eq.b32 	%p31, %r40, 1;
	not.pred 	%p32, %p31;
	@%p32 bra 	$L__BB1_19;
	mul.wide.s32 	%rd32, %r48, 4;
	add.s64 	%rd33, %rd2, %rd32;
	ld.global.nc.f32 	%f77, [%rd33];
	abs.f32 	%f78, %f77;
	setp.equ.f32 	%p33, %f78, 0f7F800000;
	sub.f32 	%f79, %f77, %f84;
	fma.rn.f32 	%f80, %f79, %f1, %f84;
	selp.f32 	%f81, %f84, %f80, %p33;
	add.s32 	%r41, %r48, %r2;
	mul.wide.s32 	%rd34, %r41, 4;
	add.s64 	%rd35, %rd1, %rd34;
	st.global.f32 	[%rd35], %f81;
$L__BB1_19:
	ret;

}
	// .globl	efi_many_series_one_param_f32
.visible .entry efi_many_series_one_param_f32(
	.param .u64 .ptr .align 1 efi_many_series_one_param_f32_param_0,
	.param .u64 .ptr .align 1 efi_many_series_one_param_f32_param_1,
	.param .u64 .ptr .align 1 efi_many_series_one_param_f32_param_2,
	.param .u32 efi_many_series_one_param_f32_param_3,
	.param .f32 efi_many_series_one_param_f32_param_4,
	.param .u32 efi_many_series_one_param_f32_param_5,
	.param .u32 efi_many_series_one_param_f32_param_6,
	.param .u64 .ptr .align 1 efi_many_series_one_param_f32_param_7
)
{
	.reg .pred 	%p<28>;
	.reg .b32 	%r<59>;
	.reg .b32 	%f<79>;
	.reg .b64 	%rd<41>;

	ld.param.u64 	%rd5, [efi_many_series_one_param_f32_param_0];
	ld.param.u64 	%rd6, [efi_many_series_one_param_f32_param_1];
	ld.param.u64 	%rd4, [efi_many_series_one_param_f32_param_2];
	ld.param.u32 	%r36, [efi_many_series_one_param_f32_param_3];
	ld.param.f32 	%f7, [efi_many_series_one_param_f32_param_4];
	ld.param.u32 	%r34, [efi_many_series_one_param_f32_param_5];
	ld.param.u32 	%r35, [efi_many_series_one_param_f32_param_6];
	ld.param.u64 	%rd7, [efi_many_series_one_param_f32_param_7];
	cvta.to.global.u64 	%rd1, %rd7;
	cvta.to.global.u64 	%rd2, %rd6;
	cvta.to.global.u64 	%rd3, %rd5;
	mov.u32 	%r1, %ctaid.x;
	setp.ge.s32 	%p1, %r1, %r34;
	min.s32 	%r37, %r35, %r36;
	setp.lt.s32 	%p2, %r37, 1;
	or.pred  	%p3, %p2, %p1;
	@%p3 bra 	$L__BB2_13;
	cvta.to.global.u64 	%rd8, %rd4;
	mul.wide.u32 	%rd9, %r1, 4;
	add.s64 	%rd10, %rd8, %rd9;
	ld.global.nc.u32 	%r2, [%rd10];
	max.s32 	%r3, %r2, 0;
	setp.ge.s32 	%p4, %r2, %r35;
	@%p4 bra 	$L__BB2_13;
	mov.u32 	%r4, %tid.x;
	setp.le.s32 	%p5, %r2, %r4;
	@%p5 bra 	$L__BB2_5;
	mov.u32 	%r5, %ntid.x;
	mov.u32 	%r48, %r4;
$L__BB2_4:
	mad.lo.s32 	%r38, %r48, %r34, %r1;
	mul.wide.s32 	%rd11, %r38, 4;
	add.s64 	%rd12, %rd1, %rd11;
	mov.b32 	%r39, 2143289344;
	st.global.u32 	[%rd12], %r39;
	add.s32 	%r48, %r48, %r5;
	setp.lt.s32 	%p6, %r48, %r3;
	@%p6 bra 	$L__BB2_4;
$L__BB2_5:
	setp.ne.s32 	%p7, %r4, 0;
	@%p7 bra 	$L__BB2_13;
	mul.lo.s32 	%r40, %r3, %r34;
	add.s32 	%r49, %r40, %r1;
	mul.wide.u32 	%rd13, %r49, 4;
	add.s64 	%rd14, %rd3, %rd13;
	ld.global.nc.f32 	%f8, [%rd14];
	sub.s32 	%r41, %r40, %r34;
	add.s32 	%r42, %r41, %r1;
	mul.wide.s32 	%rd15, %r42, 4;
	add.s64 	%rd16, %rd3, %rd15;
	ld.global.nc.f32 	%f9, [%rd16];
	sub.f32 	%f10, %f8, %f9;
	add.s64 	%rd17, %rd2, %rd13;
	ld.global.nc.f32 	%f11, [%rd17];
	mul.f32 	%f77, %f10, %f11;
	add.s64 	%rd18, %rd1, %rd13;
	st.global.f32 	[%rd18], %f77;
	add.s32 	%r53, %r3, 1;
	setp.ge.u32 	%p8, %r53, %r35;
	@%p8 bra 	$L__BB2_13;
	not.b32 	%r43, %r3;
	add.s32 	%r44, %r35, %r43;
	and.b32  	%r10, %r44, 3;
	setp.eq.s32 	%p9, %r10, 0;
	mov.u32 	%r58, %r3;
	@%p9 bra 	$L__BB2_10;
	neg.s32 	%r51, %r10;
	mad.lo.s32 	%r50, %r34, %r53, %r1;
$L__BB2_9:
	.pragma "nounroll";
	mov.u32 	%r58, %r53;
	mul.wide.s32 	%rd19, %r50, 4;
	add.s64 	%rd20, %rd3, %rd19;
	ld.global.nc.f32 	%f12, [%rd20];
	mul.wide.s32 	%rd21, %r49, 4;
	add.s64 	%rd22, %rd3, %rd21;
	ld.global.nc.f32 	%f13, [%rd22];
	add.s64 	%rd23, %rd2, %rd19;
	ld.global.nc.f32 	%f14, [%rd23];
	abs.f32 	%f15, %f12;
	setp.equ.f32 	%p10, %f15, 0f7F800000;
	abs.f32 	%f16, %f13;
	setp.equ.f32 	%p11, %f16, 0f7F800000;
	abs.f32 	%f18, %f14;
	setp.equ.f32 	%p12, %f18, 0f7F800000;
	sub.f32 	%f20, %f12, %f13;
	mul.f32 	%f21, %f20, %f14;
	sub.f32 	%f22, %f21, %f77;
	fma.rn.f32 	%f23, %f22, %f7, %f77;
	selp.f32 	%f24, %f77, %f23, %p12;
	selp.f32 	%f25, %f77, %f24, %p11;
	selp.f32 	%f77, %f77, %f25, %p10;
	add.s64 	%rd24, %rd1, %rd19;
	st.global.f32 	[%rd24], %f77;
	add.s32 	%r53, %r58, 1;
	add.s32 	%r51, %r51, 1;
	setp.ne.s32 	%p13, %r51, 0;
	add.s32 	%r50, %r50, %r34;
	add.s32 	%r49, %r49, %r34;
	@%p13 bra 	$L__BB2_9;
$L__BB2_10:
	sub.s32 	%r45, %r35, %r3;
	add.s32 	%r46, %r45, -2;
	setp.lt.u32 	%p14, %r46, 3;
	@%p14 bra 	$L__BB2_13;
	sub.s32 	%r56, %r53, %r35;
	mad.lo.s32 	%r55, %r53, %r34, %r1;
	shl.b32 	%r25, %r34, 2;
	mul.wide.s32 	%rd31, %r34, 4;
$L__BB2_12:
	mul.wide.s32 	%rd25, %r55, 4;
	add.s64 	%rd26, %rd3, %rd25;
	ld.global.nc.f32 	%f26, [%rd26];
	mad.lo.s32 	%r47, %r58, %r34, %r1;
	mul.wide.s32 	%rd27, %r47, 4;
	add.s64 	%rd28, %rd3, %rd27;
	ld.global.nc.f32 	%f27, [%rd28];
	add.s64 	%rd29, %rd2, %rd25;
	ld.global.nc.f32 	%f28, [%rd29];
	abs.f32 	%f29, %f26;
	setp.equ.f32 	%p15, %f29, 0f7F800000;
	abs.f32 	%f30, %f27;
	setp.equ.f32 	%p17, %f30, 0f7F800000;
	abs.f32 	%f32, %f28;
	setp.equ.f32 	%p18, %f32, 0f7F800000;
	sub.f32 	%f34, %f26, %f27;
	mul.f32 	%f35, %f34, %f28;
	sub.f32 	%f36, %f35, %f77;
	fma.rn.f32 	%f37, %f36, %f7, %f77;
	selp.f32 	%f38, %f77, %f37, %p18;
	selp.f32 	%f39, %f77, %f38, %p17;
	selp.f32 	%f40, %f77, %f39, %p15;
	add.s64 	%rd30, %rd1, %rd25;
	st.global.f32 	[%rd30], %f40;
	add.s64 	%rd32, %rd26, %rd31;
	ld.global.nc.f32 	%f41, [%rd32];
	add.s64 	%rd33, %rd29, %rd31;
	ld.global.nc.f32 	%f42, [%rd33];
	abs.f32 	%f43, %f41;
	setp.equ.f32 	%p19, %f43, 0f7F800000;
	abs.f32 	%f44, %f42;
	setp.equ.f32 	%p21, %f44, 0f7F800000;
	sub.f32 	%f46, %f41, %f26;
	mul.f32 	%f47, %f46, %f42;
	sub.f32 	%f48, %f47, %f40;
	fma.rn.f32 	%f49, %f48, %f7, %f40;
	selp.f32 	%f50, %f40, %f49, %p21;
	selp.f32 	%f51, %f40, %f50, %p15;
	selp.f32 	%f52, %f40, %f51, %p19;
	add.s64 	%rd34, %rd30, %rd31;
	st.global.f32 	[%rd34], %f52;
	add.s64 	%rd35, %rd32, %rd31;
	ld.global.nc.f32 	%f53, [%rd35];
	add.s64 	%rd36, %rd33, %rd31;
	ld.global.nc.f32 	%f54, [%rd36];
	abs.f32 	%f55, %f53;
	setp.equ.f32 	%p22, %f55, 0f7F800000;
	abs.f32 	%f56, %f54;
	setp.equ.f32 	%p24, %f56, 0f7F800000;
	sub.f32 	%f58, %f53, %f41;
	mul.f32 	%f59, %f58, %f54;
	sub.f32 	%f60, %f59, %f52;
	fma.rn.f32 	%f61, %f60, %f7, %f52;
	selp.f32 	%f62, %f52, %f61, %p24;
	selp.f32 	%f63, %f52, %f62, %p19;
	selp.f32 	%f64, %f52, %f63, %p22;
	add.s64 	%rd37, %rd34, %rd31;
	st.global.f32 	[%rd37], %f64;
	add.s32 	%r58, %r53, 3;
	add.s64 	%rd38, %rd35, %rd31;
	ld.global.nc.f32 	%f65, [%rd38];
	add.s64 	%rd39, %rd36, %rd31;
	ld.global.nc.f32 	%f66, [%rd39];
	abs.f32 	%f67, %f65;
	setp.equ.f32 	%p25, %f67, 0f7F800000;
	abs.f32 	%f68, %f66;
	setp.equ.f32 	%p26, %f68, 0f7F800000;
	sub.f32 	%f70, %f65, %f53;
	mul.f32 	%f71, %f70, %f66;
	sub.f32 	%f72, %f71, %f64;
	fma.rn.f32 	%f73, %f72, %f7, %f64;
	selp.f32 	%f74, %f64, %f73, %p26;
	selp.f32 	%f75, %f64, %f74, %p22;
	selp.f32 	%f77, %f64, %f75, %p25;
	add.s64 	%rd40, %rd37, %rd31;
	st.global.f32 	[%rd40], %f77;
	add.s32 	%r53, %r53, 4;
	add.s32 	%r56, %r56, 4;
	add.s32 	%r55, %r55, %r25;
	setp.ne.s32 	%p27, %r56, 0;
	@%p27 bra 	$L__BB2_12;
$L__BB2_13:
	ret;

}


// ===== COMPILED SASS (sm_100) =====

	.target	sm_100

	.elftype	@"ET_EXEC"


//--------------------- .note.nv.tkinfo           --------------------------
	.section	.note.nv.tkinfo,"",@"SHT_NOTE"
	.sectionflags	@"SHF_NOTE_NV_TKINFO"
	.tkinfo
        /*0018*/ 	.word	0x00000002
        /*0030*/ 	.string	""
        /*0030*/ 	.string	"ptxas"
        /*0030*/ 	.string	"Cuda compilation tools, release 13.0, V13.0.88"
        /*0030*/ 	.string	"Build cuda_13.0.r13.0/compiler.36424714_0"
        /*0030*/ 	.string	"-arch sm_100 -m 64 "



//--------------------- .note.nv.cuinfo           --------------------------
	.section	.note.nv.cuinfo,"",@"SHT_NOTE"
	.sectionflags	@"SHF_NOTE_NV_CUINFO"
        /*0018*/ 	.short	0x0002
        /*001a*/ 	.short	0x0064
        /*001c*/ 	.short	0x0082
	.zero		2


//--------------------- .nv.info                  --------------------------
	.section	.nv.info,"",@"SHT_CUDA_INFO"
	.align	4


	//----- nvinfo : EIATTR_REGCOUNT
	.align		4
        /*0000*/ 	.byte	0x04, 0x2f
        /*0002*/ 	.short	(.L_1 - .L_0)
	.align		4
.L_0:
        /*0004*/ 	.word	index@(efi_batch_f32)
        /*0008*/ 	.word	0x0000001c


	//----- nvinfo : EIATTR_FRAME_SIZE
	.align		4
.L_1:
        /*000c*/ 	.byte	0x04, 0x11
        /*000e*/ 	.short	(.L_3 - .L_2)
	.align		4
.L_2:
        /*0010*/ 	.word	index@(efi_batch_f32)
        /*0014*/ 	.word	0x00000000


	//----- nvinfo : EIATTR_REGCOUNT
	.align		4
.L_3:
        /*0018*/ 	.byte	0x04, 0x2f
        /*001a*/ 	.short	(.L_5 - .L_4)
	.align		4
.L_4:
        /*001c*/ 	.word	index@(efi_batch_from_diff_f32)
        /*0020*/ 	.word	0x00000020


	//----- nvinfo : EIATTR_FRAME_SIZE
	.align		4
.L_5:
        /*0024*/ 	.byte	0x04, 0x11
        /*0026*/ 	.short	(.L_7 - .L_6)
	.align		4
.L_6:
        /*0028*/ 	.word	index@(efi_batch_from_diff_f32)
        /*002c*/ 	.word	0x00000000


	//----- nvinfo : EIATTR_REGCOUNT
	.align		4
.L_7:
        /*0030*/ 	.byte	0x04, 0x2f
        /*0032*/ 	.short	(.L_9 - .L_8)
	.align		4
.L_8:
        /*0034*/ 	.word	index@(efi_many_series_one_param_f32)
        /*0038*/ 	.word	0x00000020


	//----- nvinfo : EIATTR_FRAME_SIZE
	.align		4
.L_9:
        /*003c*/ 	.byte	0x04, 0x11
        /*003e*/ 	.short	(.L_11 - .L_10)
	.align		4
.L_10:
        /*0040*/ 	.word	index@(efi_many_series_one_param_f32)
        /*0044*/ 	.word	0x00000000


	//----- nvinfo : EIATTR_MIN_STACK_SIZE
	.align		4
.L_11:
        /*0048*/ 	.byte	0x04, 0x12
        /*004a*/ 	.short	(.L_13 - .L_12)
	.align		4
.L_12:
        /*004c*/ 	.word	index@(efi_many_series_one_param_f32)
        /*0050*/ 	.word	0x00000000


	//----- nvinfo : EIATTR_MIN_STACK_SIZE
	.align		4
.L_13:
        /*0054*/ 	.byte	0x04, 0x12
        /*0056*/ 	.short	(.L_15 - .L_14)
	.align		4
.L_14:
        /*0058*/ 	.word	index@(efi_batch_from_diff_f32)
        /*005c*/ 	.word	0x00000000


	//----- nvinfo : EIATTR_MIN_STACK_SIZE
	.align		4
.L_15:
        /*0060*/ 	.byte	0x04, 0x12
        /*0062*/ 	.short	(.L_17 - .L_16)
	.align		4
.L_16:
        /*0064*/ 	.word	index@(efi_batch_f32)
        /*0068*/ 	.word	0x00000000
.L_17:


//--------------------- .nv.compat                --------------------------
	.section	.nv.compat,"",@"SHT_CUDA_COMPAT_INFO"
	.align	4
        /*0000*/ 	.byte	0x02, 0x09, 0x00, 0x00, 0x02, 0x02, 0x01, 0x00, 0x02, 0x05, 0x05, 0x00, 0x03, 0x07, 0x01, 0x01
        /*0010*/ 	.byte	0x02, 0x03, 0x00, 0x00, 0x02, 0x06, 0x01, 0x00, 0x04, 0x0b, 0x08, 0x00, 0x01, 0x00, 0x00, 0x00
        /*0020*/ 	.byte	0x00, 0x00, 0x00, 0x00


//--------------------- .nv.info.efi_many_series_one_param_f32 --------------------------
	.section	.nv.info.efi_many_series_one_param_f32,"",@"SHT_CUDA_INFO"
	.sectionflags	@""
	.align	4


	//----- nvinfo : EIATTR_CUDA_API_VERSION
	.align		4
        /*0000*/ 	.byte	0x04, 0x37
        /*0002*/ 	.short	(.L_19 - .L_18)
.L_18:
        /*0004*/ 	.word	0x00000082


	//----- nvinfo : EIATTR_KPARAM_INFO
	.align		4
.L_19:
        /*0008*/ 	.byte	0x04, 0x17
        /*000a*/ 	.short	(.L_21 - .L_20)
.L_20:
        /*000c*/ 	.word	0x00000000
        /*0010*/ 	.short	0x0007
        /*0012*/ 	.short	0x0028
        /*0014*/ 	.byte	0x00, 0xf5, 0x21, 0x00


	//----- nvinfo : EIATTR_KPARAM_INFO
	.align		4
.L_21:
        /*0018*/ 	.byte	0x04, 0x17
        /*001a*/ 	.short	(.L_23 - .L_22)
.L_22:
        /*001c*/ 	.word	0x00000000
        /*0020*/ 	.short	0x0006
        /*0022*/ 	.short	0x0024
        /*0024*/ 	.byte	0x00, 0xf0, 0x11, 0x00


	//----- nvinfo : EIATTR_KPARAM_INFO
	.align		4
.L_23:
        /*0028*/ 	.byte	0x04, 0x17
        /*002a*/ 	.short	(.L_25 - .L_24)
.L_24:
        /*002c*/ 	.word	0x00000000
        /*0030*/ 	.short	0x0005
        /*0032*/ 	.short	0x0020
        /*0034*/ 	.byte	0x00, 0xf0, 0x11, 0x00


	//----- nvinfo : EIATTR_KPARAM_INFO
	.align		4
.L_25:
        /*0038*/ 	.byte	0x04, 0x17
        /*003a*/ 	.short	(.L_27 - .L_26)
.L_26:
        /*003c*/ 	.word	0x00000000
        /*0040*/ 	.short	0x0004
        /*0042*/ 	.short	0x001c
        /*0044*/ 	.byte	0x00, 0xf0, 0x11, 0x00


	//----- nvinfo : EIATTR_KPARAM_INFO
	.align		4
.L_27:
        /*0048*/ 	.byte	0x04, 0x17
        /*004a*/ 	.short	(.L_29 - .L_28)
.L_28:
        /*004c*/ 	.word	0x00000000
        /*0050*/ 	.short	0x0003
        /*0052*/ 	.short	0x0018
        /*0054*/ 	.byte	0x00, 0xf0, 0x11, 0x00


	//----- nvinfo : EIATTR_KPARAM_INFO
	.align		4
.L_29:
        /*0058*/ 	.byte	0x04, 0x17
        /*005a*/ 	.short	(.L_31 - .L_30)
.L_30:
        /*005c*/ 	.word	0x00000000
        /*0060*/ 	.short	0x0002
        /*0062*/ 	.short	0x0010
        /*0064*/ 	.byte	0x00, 0xf5, 0x21, 0x00


	//----- nvinfo : EIATTR_KPARAM_INFO
	.align		4
.L_31:
        /*0068*/ 	.byte	0x04, 0x17
        /*006a*/ 	.short	(.L_33 - .L_32)
.L_32:
        /*006c*/ 	.word	0x00000000
        /*0070*/ 	.short	0x0001
        /*0072*/ 	.short	0x0008
        /*0074*/ 	.byte	0x00, 0xf5, 0x21, 0x00


	//----- nvinfo : EIATTR_KPARAM_INFO
	.align		4
.L_33:
        /*0078*/ 	.byte	0x04, 0x17
        /*007a*/ 	.short	(.L_35 - .L_34)
.L_34:
        /*007c*/ 	.word	0x00000000
        /*0080*/ 	.short	0x0000
        /*0082*/ 	.short	0x0000
        /*0084*/ 	.byte	0x00, 0xf5, 0x21, 0x00


	//----- nvinfo : EIATTR_SPARSE_MMA_MASK
	.align		4
.L_35:
        /*0088*/ 	.byte	0x03, 0x50
        /*008a*/ 	.short	0x0000


	//----- nvinfo : EIATTR_MAXREG_COUNT
	.align		4
        /*008c*/ 	.byte	0x03, 0x1b
        /*008e*/ 	.short	0x00ff


	//----- nvinfo : EIATTR_MERCURY_ISA_VERSION
	.align		4
        /*0090*/ 	.byte	0x03, 0x5f
        /*0092*/ 	.short	0x0101


	//----- nvinfo : EIATTR_VRC_CTA_INIT_COUNT
	.align		4
        /*0094*/ 	.byte	0x02, 0x4a
	.zero		1
	.zero		1


	//----- nvinfo : EIATTR_EXIT_INSTR_OFFSETS
	.align		4
        /*0098*/ 	.byte	0x04, 0x1c
        /*009a*/ 	.short	(.L_37 - .L_36)


	//   ....[0]....
.L_36:
        /*009c*/ 	.word	0x00000070


	//   ....[1]....
        /*00a0*/ 	.word	0x000000d0


	//   ....[2]....
        /*00a4*/ 	.word	0x000001e0


	//   ....[3]....
        /*00a8*/ 	.word	0x00000310


	//   ....[4]....
        /*00ac*/ 	.word	0x00000540


	//   ....[5]....
        /*00b0*/ 	.word	0x00000960


	//----- nvinfo : EIATTR_CRS_STACK_SIZE
	.align		4
.L_37:
        /*00b4*/ 	.byte	0x04, 0x1e
        /*00b6*/ 	.short	(.L_39 - .L_38)
.L_38:
        /*00b8*/ 	.word	0x00000000


	//----- nvinfo : EIATTR_CBANK_PARAM_SIZE
	.align		4
.L_39:
        /*00bc*/ 	.byte	0x03, 0x19
        /*00be*/ 	.short	0x0030


	//----- nvinfo : EIATTR_PARAM_CBANK
	.align		4
        /*00c0*/ 	.byte	0x04, 0x0a
        /*00c2*/ 	.short	(.L_41 - .L_40)
	.align		4
.L_40:
        /*00c4*/ 	.word	index@(.nv.constant0.efi_many_series_one_param_f32)
        /*00c8*/ 	.short	0x0380
        /*00ca*/ 	.short	0x0030


	//----- nvinfo : EIATTR_SW_WAR
	.align		4
.L_41:
        /*00cc*/ 	.byte	0x04, 0x36
        /*00ce*/ 	.short	(.L_43 - .L_42)
.L_42:
        /*00d0*/ 	.word	0x00000008
.L_43:


//--------------------- .nv.info.efi_batch_from_diff_f32 --------------------------
	.section	.nv.info.efi_batch_from_diff_f32,"",@"SHT_CUDA_INFO"
	.sectionflags	@""
	.align	4


	//----- nvinfo : EIATTR_CUDA_API_VERSION
	.align		4
        /*0000*/ 	.byte	0x04, 0x37
        /*0002*/ 	.short	(.L_45 - .L_44)
.L_44:
        /*0004*/ 	.word	0x00000082


	//----- nvinfo : EIATTR_KPARAM_INFO
	.align		4
.L_45:
        /*0008*/ 	.byte	0x04, 0x17
        /*000a*/ 	.short	(.L_47 - .L_46)
.L_46:
        /*000c*/ 	.word	0x00000000
        /*0010*/ 	.short	0x0006
        /*0012*/ 	.short	0x0028
        /*0014*/ 	.byte	0x00, 0xf5, 0x21, 0x00


	//----- nvinfo : EIATTR_KPARAM_INFO
	.align		4
.L_47:
        /*0018*/ 	.byte	0x04, 0x17
        /*001a*/ 	.short	(.L_49 - .L_48)
.L_48:
        /*001c*/ 	.word	0x00000000
        /*0020*/ 	.short	0x0005
        /*0022*/ 	.short	0x0020
        /*0024*/ 	.byte	0x00, 0xf0, 0x11, 0x00


	//----- nvinfo : EIATTR_KPARAM_INFO
	.align		4
.L_49:
        /*0028*/ 	.byte	0x04, 0x17
        /*002a*/ 	.short	(.L_51 - .L_50)
.L_50:
        /*002c*/ 	.word	0x00000000
        /*0030*/ 	.short	0x0004
        /*0032*/ 	.short	0x001c
        /*0034*/ 	.byte	0x00, 0xf0, 0x11, 0x00


	//----- nvinfo : EIATTR_KPARAM_INFO
	.align		4
.L_51:
        /*0038*/ 	.byte	0x04, 0x17
        /*003a*/ 	.short	(.L_53 - .L_52)
.L_52:
        /*003c*/ 	.word	0x00000000
        /*0040*/ 	.short	0x0003
        /*0042*/ 	.short	0x0018
        /*0044*/ 	.byte	0x00, 0xf0, 0x11, 0x00


	//----- nvinfo : EIATTR_KPARAM_INFO
	.align		4
.L_53:
        /*0048*/ 	.byte	0x04, 0x17
        /*004a*/ 	.short	(.L_55 - .L_54)
.L_54:
        /*004c*/ 	.word	0x00000000
        /*0050*/ 	.short	0x0002
        /*0052*/ 	.short	0x0010
        /*0054*/ 	.byte	0x00, 0xf5, 0x21, 0x00


	//----- nvinfo : EIATTR_KPARAM_INFO
	.align		4
.L_55:
        /*0058*/ 	.byte	0x04, 0x17
        /*005a*/ 	.short	(.L_57 - .L_56)
.L_56:
        /*005c*/ 	.word	0x00000000
        /*0060*/ 	.short	0x0001
        /*0062*/ 	.short	0x0008
        /*0064*/ 	.byte	0x00, 0xf5, 0x21, 0x00


	//----- nvinfo : EIATTR_KPARAM_INFO
	.align		4
.L_57:
        /*0068*/ 	.byte	0x04, 0x17
        /*006a*/ 	.short	(.L_59 - .L_58)
.L_58:
        /*006c*/ 	.word	0x00000000
        /*0070*/ 	.short	0x0000
        /*0072*/ 	.short	0x0000
        /*0074*/ 	.byte	0x00, 0xf5, 0x21, 0x00


	//----- nvinfo : EIATTR_SPARSE_MMA_MASK
	.align		4
.L_59:
        /*0078*/ 	.byte	0x03, 0x50
        /*007a*/ 	.short	0x0000


	//----- nvinfo : EIATTR_MAXREG_COUNT
	.align		4
        /*007c*/ 	.byte	0x03, 0x1b
        /*007e*/ 	.short	0x00ff


	//----- nvinfo : EIATTR_MERCURY_ISA_VERSION
	.align		4
        /*0080*/ 	.byte	0x03, 0x5f
        /*0082*/ 	.short	0x0101


	//----- nvinfo : EIATTR_VRC_CTA_INIT_COUNT
	.align		4
        /*0084*/ 	.byte	0x02, 0x4a
	.zero		1
	.zero		1


	//----- nvinfo : EIATTR_EXIT_INSTR_OFFSETS
	.align		4
        /*0088*/ 	.byte	0x04, 0x1c
        /*008a*/ 	.short	(.L_61 - .L_60)


	//   ....[0]....
.L_60:
        /*008c*/ 	.word	0x00000070


	//   ....[1]....
        /*0090*/ 	.word	0x000000d0


	//   ....[2]....
        /*0094*/ 	.word	0x000001d0


	//   ....[3]....
        /*0098*/ 	.word	0x00000290


	//   ....[4]....
        /*009c*/ 	.word	0x00000710


	//   ....[5]....
        /*00a0*/ 	.word	0x000008e0


	//   ....[6]....
        /*00a4*/ 	.word	0x00000a10


	//   ....[7]....
        /*00a8*/ 	.word	0x00000aa0


	//----- nvinfo : EIATTR_CRS_STACK_SIZE
	.align		4
.L_61:
        /*00ac*/ 	.byte	0x04, 0x1e
        /*00ae*/ 	.short	(.L_63 - .L_62)
.L_62:
        /*00b0*/ 	.word	0x00000000


	//----- nvinfo : EIATTR_CBANK_PARAM_SIZE
	.align		4
.L_63:
        /*00b4*/ 	.byte	0x03, 0x19
        /*00b6*/ 	.short	0x0030


	//----- nvinfo : EIATTR_PARAM_CBANK
	.align		4
        /*00b8*/ 	.byte	0x04, 0x0a
        /*00ba*/ 	.short	(.L_65 - .L_64)
	.align		4
.L_64:
        /*00bc*/ 	.word	index@(.nv.constant0.efi_batch_from_diff_f32)
        /*00c0*/ 	.short	0x0380
        /*00c2*/ 	.short	0x0030


	//----- nvinfo : EIATTR_SW_WAR
	.align		4
.L_65:
        /*00c4*/ 	.byte	0x04, 0x36
        /*00c6*/ 	.short	(.L_67 - .L_66)
.L_66:
        /*00c8*/ 	.word	0x00000008
.L_67:


//--------------------- .nv.info.efi_batch_f32    --------------------------
	.section	.nv.info.efi_batch_f32,"",@"SHT_CUDA_INFO"
	.sectionflags	@""
	.align	4


	//----- nvinfo : EIATTR_CUDA_API_VERSION
	.align		4
        /*0000*/ 	.byte	0x04, 0x37
        /*0002*/ 	.short	(.L_69 - .L_68)
.L_68:
        /*0004*/ 	.word	0x00000082


	//----- nvinfo : EIATTR_KPARAM_INFO
	.align		4
.L_69:
        /*0008*/ 	.byte	0x04, 0x17
        /*000a*/ 	.short	(.L_71 - .L_70)
.L_70:
        /*000c*/ 	.word	0x00000000
        /*0010*/ 	.short	0x0007
        /*0012*/ 	.short	0x0030
        /*0014*/ 	.byte	0x00, 0xf5, 0x21, 0x00


	//----- nvinfo : EIATTR_KPARAM_INFO
	.align		4
.L_71:
        /*0018*/ 	.byte	0x04, 0x17
        /*001a*/ 	.short	(.L_73 - .L_72)
.L_72:
        /*001c*/ 	.word	0x00000000
        /*0020*/ 	.short	0x0006
        /*0022*/ 	.short	0x0028
        /*0024*/ 	.byte	0x00, 0xf0, 0x11, 0x00


	//----- nvinfo : EIATTR_KPARAM_INFO
	.align		4
.L_73:
        /*0028*/ 	.byte	0x04, 0x17
        /*002a*/ 	.short	(.L_75 - .L_74)
.L_74:
        /*002c*/ 	.word	0x00000000
        /*0030*/ 	.short	0x0005
        /*0032*/ 	.short	0x0024
        /*0034*/ 	.byte	0x00, 0xf0, 0x11, 0x00


	//----- nvinfo : EIATTR_KPARAM_INFO
	.align		4
.L_75:
        /*0038*/ 	.byte	0x04, 0x17
        /*003a*/ 	.short	(.L_77 - .L_76)
.L_76:
        /*003c*/ 	.word	0x00000000
        /*0040*/ 	.short	0x0004
        /*0042*/ 	.short	0x0020
        /*0044*/ 	.byte	0x00, 0xf0, 0x11, 0x00


	//----- nvinfo : EIATTR_KPARAM_INFO
	.align		4
.L_77:
        /*0048*/ 	.byte	0x04, 0x17
        /*004a*/ 	.short	(.L_79 - .L_78)
.L_78:
        /*004c*/ 	.word	0x00000000
        /*0050*/ 	.short	0x0003
        /*0052*/ 	.short	0x0018
        /*0054*/ 	.byte	0x00, 0xf5, 0x21, 0x00


	//----- nvinfo : EIATTR_KPARAM_INFO
	.align		4
.L_79:
        /*0058*/ 	.byte	0x04, 0x17
        /*005a*/ 	.short	(.L_81 - .L_80)
.L_80:
        /*005c*/ 	.word	0x00000000
        /*0060*/ 	.short	0x0002
        /*0062*/ 	.short	0x0010
        /*0064*/ 	.byte	0x00, 0xf5, 0x21, 0x00


	//----- nvinfo : EIATTR_KPARAM_INFO
	.align		4
.L_81:
        /*0068*/ 	.byte	0x04, 0x17
        /*006a*/ 	.short	(.L_83 - .L_82)
.L_82:
        /*006c*/ 	.word	0x00000000
        /*0070*/ 	.short	0x0001
        /*0072*/ 	.short	0x0008
        /*0074*/ 	.byte	0x00, 0xf5, 0x21, 0x00


	//----- nvinfo : EIATTR_KPARAM_INFO
	.align		4
.L_83:
        /*0078*/ 	.byte	0x04, 0x17
        /*007a*/ 	.short	(.L_85 - .L_84)
.L_84:
        /*007c*/ 	.word	0x00000000
        /*0080*/ 	.short	0x0000
        /*0082*/ 	.short	0x0000
        /*0084*/ 	.byte	0x00, 0xf5, 0x21, 0x00


	//----- nvinfo : EIATTR_SPARSE_MMA_MASK
	.align		4
.L_85:
        /*0088*/ 	.byte	0x03, 0x50
        /*008a*/ 	.short	0x0000


	//----- nvinfo : EIATTR_MAXREG_COUNT
	.align		4
        /*008c*/ 	.byte	0x03, 0x1b
        /*008e*/ 	.short	0x00ff


	//----- nvinfo : EIATTR_MERCURY_ISA_VERSION
	.align		4
        /*0090*/ 	.byte	0x03, 0x5f
        /*0092*/ 	.short	0x0101


	//----- nvinfo : EIATTR_VRC_CTA_INIT_COUNT
	.align		4
        /*0094*/ 	.byte	0x02, 0x4a
	.zero		1
	.zero		1


	//----- nvinfo : EIATTR_EXIT_INSTR_OFFSETS
	.align		4
        /*0098*/ 	.byte	0x04, 0x1c
        /*009a*/ 	.short	(.L_87 - .L_86)


	//   ....[0]....
.L_86:
        /*009c*/ 	.word	0x00000070


	//   ....[1]....
        /*00a0*/ 	.word	0x000000d0


	//   ....[2]....
        /*00a4*/ 	.word	0x000001d0


	//   ....[3]....
        /*00a8*/ 	.word	0x000002f0


	//   ....[4]....
        /*00ac*/ 	.word	0x00000670


	//   ....[5]....
        /*00b0*/ 	.word	0x00000b80


	//----- nvinfo : EIATTR_CRS_STACK_SIZE
	.align		4
.L_87:
        /*00b4*/ 	.byte	0x04, 0x1e
        /*00b6*/ 	.short	(.L_89 - .L_88)
.L_88:
        /*00b8*/ 	.word	0x00000000


	//----- nvinfo : EIATTR_CBANK_PARAM_SIZE
	.align		4
.L_89:
        /*00bc*/ 	.byte	0x03, 0x19
        /*00be*/ 	.short	0x0038


	//----- nvinfo : EIATTR_PARAM_CBANK
	.align		4
        /*00c0*/ 	.byte	0x04, 0x0a
        /*00c2*/ 	.short	(.L_91 - .L_90)
	.align		4
.L_90:
        /*00c4*/ 	.word	index@(.nv.constant0.efi_batch_f32)
        /*00c8*/ 	.short	0x0380
        /*00ca*/ 	.short	0x0038


	//----- nvinfo : EIATTR_SW_WAR
	.align		4
.L_91:
        /*00cc*/ 	.byte	0x04, 0x36
        /*00ce*/ 	.short	(.L_93 - .L_92)
.L_92:
        /*00d0*/ 	.word	0x00000008
.L_93:


//--------------------- .nv.callgraph             --------------------------
	.section	.nv.callgraph,"",@"SHT_CUDA_CALLGRAPH"
	.align	4
	.sectionentsize	8
	.align		4
        /*0000*/ 	.word	0x00000000
	.align		4
        /*0004*/ 	.word	0xffffffff
	.align		4
        /*0008*/ 	.word	0x00000000
	.align		4
        /*000c*/ 	.word	0xfffffffe
	.align		4
        /*0010*/ 	.word	0x00000000
	.align		4
        /*0014*/ 	.word	0xfffffffd
	.align		4
        /*0018*/ 	.word	0x00000000
	.align		4
        /*001c*/ 	.word	0xfffffffc


//--------------------- .text.efi_many_series_one_param_f32 --------------------------
	.section	.text.efi_many_series_one_param_f32,"ax",@progbits
	.align	128
        .global         efi_many_series_one_param_f32
        .type           efi_many_series_one_param_f32,@function
        .size           efi_many_series_one_param_f32,(.L_x_22 - efi_many_series_one_param_f32)
        .other          efi_many_series_one_param_f32,@"STO_CUDA_ENTRY STV_DEFAULT"
efi_many_series_one_param_f32:
.text.efi_many_series_one_param_f32:
[----:B------:R-:W-:Y:S01]  /*0000*/  LDC R1, c[0x0][0x37c] ;  /* 0x0000df00ff017b82 */ /* 0x000fe20000000800 */
[----:B------:R-:W0:Y:S07]  /*0010*/  S2R R23, SR_CTAID.X ;  /* 0x0000000000177919 */ /* 0x000e2e0000002500 */
[----:B------:R-:W0:Y:S08]  /*0020*/  LDC.64 R8, c[0x0][0x3a0] ;  /* 0x0000e800ff087b82 */ /* 0x000e300000000a00 */
[----:B------:R-:W1:Y:S01]  /*0030*/  LDC R0, c[0x0][0x398] ;  /* 0x0000e600ff007b82 */ /* 0x000e620000000800 */
[----:B0-----:R-:W-:-:S02]  /*0040*/  ISETP.GE.AND P0, PT, R23, R8, PT ;  /* 0x000000081700720c */ /* 0x001fc40003f06270 */
[----:B-1----:R-:W-:-:S04]  /*0050*/  VIMNMX R0, PT, PT, R9, R0, PT ;  /* 0x0000000009007248 */ /* 0x002fc80003fe0100 */
[----:B------:R-:W-:-:S13]  /*0060*/  ISETP.LT.OR P0, PT, R0, 0x1, P0 ;  /* 0x000000010000780c */ /* 0x000fda0000701670 */
[----:B------:R-:W-:Y:S05]  /*0070*/  @P0 EXIT ;  /* 0x000000000000094d */ /* 0x000fea0003800000 */
[----:B------:R-:W0:Y:S01]  /*0080*/  LDC.64 R2, c[0x0][0x390] ;  /* 0x0000e400ff027b82 */ /* 0x000e220000000a00 */
[----:B------:R-:W1:Y:S01]  /*0090*/  LDCU.64 UR4, c[0x0][0x358] ;  /* 0x00006b00ff0477ac */ /* 0x000e620008000a00 */
[----:B0-----:R-:W-:-:S06]  /*00a0*/  IMAD.WIDE.U32 R2, R23, 0x4, R2 ;  /* 0x0000000417027825 */ /* 0x001fcc00078e0002 */
[----:B-1----:R-:W2:Y:S02]  /*00b0*/  LDG.E.CONSTANT R2, desc[UR4][R2.64] ;  /* 0x0000000402027981 */ /* 0x002ea4000c1e9900 */
[----:B--2---:R-:W-:-:S13]  /*00c0*/  ISETP.GE.AND P0, PT, R2, R9, PT ;  /* 0x000000090200720c */ /* 0x004fda0003f06270 */
[----:B------:R-:W-:Y:S05]  /*00d0*/  @P0 EXIT ;  /* 0x000000000000094d */ /* 0x000fea0003800000 */
[----:B------:R-:W0:Y:S01]  /*00e0*/  S2R R7, SR_TID.X ;  /* 0x0000000000077919 */ /* 0x000e220000002100 */
[----:B------:R-:W-:Y:S01]  /*00f0*/  BSSY.RECONVERGENT B0, `(.L_x_0) ;  /* 0x000000e000007945 */ /* 0x000fe20003800200 */
[----:B------:R-:W-:Y:S02]  /*0100*/  VIMNMX R10, PT, PT, RZ, R2, !PT ;  /* 0x00000002ff0a7248 */ /* 0x000fe40007fe0100 */
[----:B0-----:R-:W-:Y:S02]  /*0110*/  ISETP.GT.AND P0, PT, R2, R7, PT ;  /* 0x000000070200720c */ /* 0x001fe40003f04270 */
[----:B------:R-:W-:-:S11]  /*0120*/  ISETP.NE.AND P1, PT, R7, RZ, PT ;  /* 0x000000ff0700720c */ /* 0x000fd60003f25270 */
[----:B------:R-:W-:Y:S05]  /*0130*/  @!P0 BRA `(.L_x_1) ;  /* 0x0000000000248947 */ /* 0x000fea0003800000 */
[----:B------:R-:W0:Y:S01]  /*0140*/  LDC R0, c[0x0][0x360] ;  /* 0x0000d800ff007b82 */ /* 0x000e220000000800 */
[----:B------:R-:W-:-:S07]  /*0150*/  MOV R11, 0x7fc00000 ;  /* 0x7fc00000000b7802 */ /* 0x000fce0000000f00 */
[----:B------:R-:W1:Y:S02]  /*0160*/  LDC.64 R4, c[0x0][0x3a8] ;  /* 0x0000ea00ff047b82 */ /* 0x000e640000000a00 */
.L_x_2:
[----:B--2---:R-:W-:Y:S01]  /*0170*/  IMAD R3, R7, R8, R23 ;  /* 0x0000000807037224 */ /* 0x004fe200078e0217 */
[----:B0-----:R-:W-:-:S03]  /*0180*/  IADD3 R7, PT, PT, R0, R7, RZ ;  /* 0x0000000700077210 */ /* 0x001fc60007ffe0ff */
[----:B-1----:R-:W-:Y:S01]  /*0190*/  IMAD.WIDE R2, R3, 0x4, R4 ;  /* 0x0000000403027825 */ /* 0x002fe200078e0204 */
[----:B------:R-:W-:-:S04]  /*01a0*/  ISETP.GE.AND P0, PT, R7, R10, PT ;  /* 0x0000000a0700720c */ /* 0x000fc80003f06270 */
[----:B------:R2:W-:Y:S09]  /*01b0*/  STG.E desc[UR4][R2.64], R11 ;  /* 0x0000000b02007986 */ /* 0x0005f2000c101904 */
[----:B------:R-:W-:Y:S05]  /*01c0*/  @!P0 BRA `(.L_x_2) ;  /* 0xfffffffc00e88947 */ /* 0x000fea000383ffff */
.L_x_1:
[----:B------:R-:W-:Y:S05]  /*01d0*/  BSYNC.RECONVERGENT B0 ;  /* 0x0000000000007941 */ /* 0x000fea0003800200 */
.L_x_0:
[----:B------:R-:W-:Y:S05]  /*01e0*/  @P1 EXIT ;  /* 0x000000000000194d */ /* 0x000fea0003800000 */
[----:B------:R-:W0:Y:S01]  /*01f0*/  LDC.64 R6, c[0x0][0x380] ;  /* 0x0000e000ff067b82 */ /* 0x000e220000000a00 */
[CC--:B------:R-:W-:Y:S02]  /*0200*/  IMAD R0, R10.reuse, R8.reuse, -R8 ;  /* 0x000000080a007224 */ /* 0x0c0fe400078e0a08 */
[----:B--2---:R-:W-:-:S03]  /*0210*/  IMAD R11, R10, R8, R23 ;  /* 0x000000080a0b7224 */ /* 0x004fc600078e0217 */
[----:B------:R-:W-:Y:S02]  /*0220*/  IADD3 R15, PT, PT, R0, R23, RZ ;  /* 0x00000017000f7210 */ /* 0x000fe40007ffe0ff */
[----:B------:R-:W1:Y:S08]  /*0230*/  LDC.64 R4, c[0x0][0x388] ;  /* 0x0000e200ff047b82 */ /* 0x000e700000000a00 */
[----:B------:R-:W2:Y:S01]  /*0240*/  LDC.64 R2, c[0x0][0x3a8] ;  /* 0x0000ea00ff027b82 */ /* 0x000ea20000000a00 */
[----:B0-----:R-:W-:-:S04]  /*0250*/  IMAD.WIDE.U32 R12, R11, 0x4, R6 ;  /* 0x000000040b0c7825 */ /* 0x001fc800078e0006 */
[----:B------:R-:W-:Y:S02]  /*0260*/  IMAD.WIDE R14, R15, 0x4, R6 ;  /* 0x000000040f0e7825 */ /* 0x000fe400078e0206 */
[----:B------:R-:W3:Y:S02]  /*0270*/  LDG.E.CONSTANT R12, desc[UR4][R12.64] ;  /* 0x000000040c0c7981 */ /* 0x000ee4000c1e9900 */
[----:B-1----:R-:W-:Y:S02]  /*0280*/  IMAD.WIDE.U32 R16, R11, 0x4, R4 ;  /* 0x000000040b107825 */ /* 0x002fe400078e0004 */
[----:B------:R-:W3:Y:S04]  /*0290*/  LDG.E.CONSTANT R15, desc[UR4][R14.64] ;  /* 0x000000040e0f7981 */ /* 0x000ee8000c1e9900 */
[----:B------:R-:W4:Y:S01]  /*02a0*/  LDG.E.CONSTANT R17, desc[UR4][R16.64] ;  /* 0x0000000410117981 */ /* 0x000f22000c1e9900 */
[----:B------:R-:W-:-:S05]  /*02b0*/  VIADD R20, R10, 0x1 ;  /* 0x000000010a147836 */ /* 0x000fca0000000000 */
[----:B------:R-:W-:Y:S01]  /*02c0*/  ISETP.GE.U32.AND P0, PT, R20, R9, PT ;  /* 0x000000091400720c */ /* 0x000fe20003f06070 */
[----:B--2---:R-:W-:-:S04]  /*02d0*/  IMAD.WIDE.U32 R18, R11, 0x4, R2 ;  /* 0x000000040b127825 */ /* 0x004fc800078e0002 */
[----:B---3--:R-:W-:-:S04]  /*02e0*/  FADD R0, R12, -R15 ;  /* 0x8000000f0c007221 */ /* 0x008fc80000000000 */
[----:B----4-:R-:W-:-:S05]  /*02f0*/  FMUL R22, R0, R17 ;  /* 0x0000001100167220 */ /* 0x010fca0000400000 */
[----:B------:R0:W-:Y:S01]  /*0300*/  STG.E desc[UR4][R18.64], R22 ;  /* 0x0000001612007986 */ /* 0x0001e2000c101904 */
[----:B------:R-:W-:Y:S05]  /*0310*/  @P0 EXIT ;  /* 0x000000000000094d */ /* 0x000fea0003800000 */
[----:B------:R-:W-:Y:S01]  /*0320*/  LOP3.LUT R0, RZ, R10, RZ, 0x33, !PT ;  /* 0x0000000aff007212 */ /* 0x000fe200078e33ff */
[----:B------:R-:W-:-:S03]  /*0330*/  IMAD.MOV.U32 R12, RZ, RZ, R10 ;  /* 0x000000ffff0c7224 */ /* 0x000fc600078e000a */
[----:B------:R-:W-:-:S04]  /*0340*/  IADD3 R0, PT, PT, R0, R9, RZ ;  /* 0x0000000900007210 */ /* 0x000fc80007ffe0ff */
[----:B------:R-:W-:Y:S02]  /*0350*/  LOP3.LUT P0, R16, R0, 0x3, RZ, 0xc0, !PT ;  /* 0x0000000300107812 */ /* 0x000fe4000780c0ff */
[----:B------:R-:W-:-:S11]  /*0360*/  MOV R0, R20 ;  /* 0x0000001400007202 */ /* 0x000fd60000000f00 */
[----:B------:R-:W-:Y:S05]  /*0370*/  @!P0 BRA `(.L_x_3) ;  /* 0x0000000000688947 */ /* 0x000fea0003800000 */
[----:B------:R-:W-:Y:S01]  /*0380*/  IADD3 R16, PT, PT, -R16, RZ, RZ ;  /* 0x000000ff10107210 */ /* 0x000fe20007ffe1ff */
[----:B------:R-:W-:Y:S01]  /*0390*/  IMAD R17, R0, R8, R23 ;  /* 0x0000000800117224 */ /* 0x000fe200078e0217 */
[----:B------:R-:W1:Y:S06]  /*03a0*/  LDCU UR6, c[0x0][0x39c] ;  /* 0x00007380ff0677ac */ /* 0x000e6c0008000800 */
.L_x_4:
[----:B0-----:R-:W-:-:S04]  /*03b0*/  IMAD.WIDE R18, R17, 0x4, R6 ;  /* 0x0000000411127825 */ /* 0x001fc800078e0206 */
[----:B------:R-:W-:Y:S02]  /*03c0*/  IMAD.WIDE R14, R11, 0x4, R6 ;  /* 0x000000040b0e7825 */ /* 0x000fe400078e0206 */
[----:B------:R-:W2:Y:S02]  /*03d0*/  LDG.E.CONSTANT R18, desc[UR4][R18.64] ;  /* 0x0000000412127981 */ /* 0x000ea4000c1e9900 */
[----:B------:R-:W-:Y:S02]  /*03e0*/  IMAD.WIDE R12, R17, 0x4, R4 ;  /* 0x00000004110c7825 */ /* 0x000fe400078e0204 */
[----:B------:R-:W3:Y:S04]  /*03f0*/  LDG.E.CONSTANT R15, desc[UR4][R14.64] ;  /* 0x000000040e0f7981 */ /* 0x000ee8000c1e9900 */
[----:B------:R0:W4:Y:S01]  /*0400*/  LDG.E.CONSTANT R13, desc[UR4][R12.64] ;  /* 0x000000040c0d7981 */ /* 0x000122000c1e9900 */
[----:B------:R-:W-:Y:S01]  /*0410*/  IADD3 R16, PT, PT, R16, 0x1, RZ ;  /* 0x0000000110107810 */ /* 0x000fe20007ffe0ff */
[----:B------:R-:W-:Y:S01]  /*0420*/  IMAD.IADD R11, R11, 0x1, R8 ;  /* 0x000000010b0b7824 */ /* 0x000fe200078e0208 */
[----:B0-----:R-:W-:-:S02]  /*0430*/  MOV R12, R0 ;  /* 0x00000000000c7202 */ /* 0x001fc40000000f00 */
[----:B------:R-:W-:Y:S02]  /*0440*/  IADD3 R0, PT, PT, R0, 0x1, RZ ;  /* 0x0000000100007810 */ /* 0x000fe40007ffe0ff */
[C---:B--2---:R-:W-:Y:S01]  /*0450*/  FSETP.NE.AND P0, PT, |R18|.reuse, +INF , PT ;  /* 0x7f8000001200780b */ /* 0x044fe20003f05200 */
[----:B---3--:R-:W-:-:S04]  /*0460*/  FADD R20, R18, -R15 ;  /* 0x8000000f12147221 */ /* 0x008fc80000000000 */
[C---:B----4-:R-:W-:Y:S01]  /*0470*/  FFMA R21, R13.reuse, R20, -R22 ;  /* 0x000000140d157223 */ /* 0x050fe20000000816 */
[----:B------:R-:W-:-:S03]  /*0480*/  FSETP.NE.AND P2, PT, |R13|, +INF , PT ;  /* 0x7f8000000d00780b */ /* 0x000fc60003f45200 */
[----:B-1----:R-:W-:Y:S01]  /*0490*/  FFMA R21, R21, UR6, R22 ;  /* 0x0000000615157c23 */ /* 0x002fe20008000016 */
[----:B------:R-:W-:-:S04]  /*04a0*/  FSETP.NE.AND P1, PT, |R15|, +INF , PT ;  /* 0x7f8000000f00780b */ /* 0x000fc80003f25200 */
[----:B------:R-:W-:Y:S01]  /*04b0*/  FSEL R21, R22, R21, !P2 ;  /* 0x0000001516157208 */ /* 0x000fe20005000000 */
[----:B------:R-:W-:-:S03]  /*04c0*/  IMAD.WIDE R18, R17, 0x4, R2 ;  /* 0x0000000411127825 */ /* 0x000fc600078e0202 */
[----:B------:R-:W-:-:S05]  /*04d0*/  @P0 FSEL R22, R22, R21, !P1 ;  /* 0x0000001516160208 */ /* 0x000fca0004800000 */
[----:B------:R2:W-:Y:S01]  /*04e0*/  STG.E desc[UR4][R18.64], R22 ;  /* 0x0000001612007986 */ /* 0x0005e2000c101904 */
[----:B------:R-:W-:Y:S02]  /*04f0*/  ISETP.NE.AND P0, PT, R16, RZ, PT ;  /* 0x000000ff1000720c */ /* 0x000fe40003f05270 */
[----:B------:R-:W-:-:S11]  /*0500*/  IADD3 R17, PT, PT, R17, R8, RZ ;  /* 0x0000000811117210 */ /* 0x000fd60007ffe0ff */
[----:B--2---:R-:W-:Y:S05]  /*0510*/  @P0 BRA `(.L_x_4) ;  /* 0xfffffffc00a40947 */ /* 0x004fea000383ffff */
.L_x_3:
[----:B------:R-:W-:-:S04]  /*0520*/  IADD3 R10, PT, PT, -R10, -0x2, R9 ;  /* 0xfffffffe0a0a7810 */ /* 0x000fc80007ffe109 */
[----:B------:R-:W-:-:S13]  /*0530*/  ISETP.GE.U32.AND P0, PT, R10, 0x3, PT ;  /* 0x000000030a00780c */ /* 0x000fda0003f06070 */
[----:B------:R-:W-:Y:S05]  /*0540*/  @!P0 EXIT ;  /* 0x000000000000894d */ /* 0x000fea0003800000 */
[C---:B------:R-:W-:Y:S01]  /*0550*/  IADD3 R24, PT, PT, R0.reuse, -R9, RZ ;  /* 0x8000000900187210 */ /* 0x040fe20007ffe0ff */
[----:B------:R-:W-:Y:S01]  /*0560*/  IMAD R9, R0, R8, R23 ;  /* 0x0000000800097224 */ /* 0x000fe200078e0217 */
[----:B------:R-:W1:Y:S06]  /*0570*/  LDCU UR6, c[0x0][0x39c] ;  /* 0x00007380ff0677ac */ /* 0x000e6c0008000800 */
.L_x_5:
[----:B------:R-:W-:Y:S02]  /*0580*/  IMAD R21, R12, R8, R23 ;  /* 0x000000080c157224 */ /* 0x000fe400078e0217 */
[----:B------:R-:W-:-:S04]  /*0590*/  IMAD.WIDE R16, R9, 0x4, R6 ;  /* 0x0000000409107825 */ /* 0x000fc800078e0206 */
[----:B------:R-:W-:Y:S01]  /*05a0*/  IMAD.WIDE R20, R21, 0x4, R6 ;  /* 0x0000000415147825 */ /* 0x000fe200078e0206 */
[----:B------:R-:W2:Y:S03]  /*05b0*/  LDG.E.CONSTANT R25, desc[UR4][R16.64] ;  /* 0x0000000410197981 */ /* 0x000ea6000c1e9900 */
[----:B------:R-:W-:Y:S01]  /*05c0*/  IMAD.WIDE R10, R9, 0x4, R4 ;  /* 0x00000004090a7825 */ /* 0x000fe200078e0204 */
[----:B------:R-:W3:Y:S04]  /*05d0*/  LDG.E.CONSTANT R26, desc[UR4][R20.64] ;  /* 0x00000004141a7981 */ /* 0x000ee8000c1e9900 */
[----:B------:R4:W5:Y:S01]  /*05e0*/  LDG.E.CONSTANT R27, desc[UR4][R10.64] ;  /* 0x000000040a1b7981 */ /* 0x000962000c1e9900 */
[----:B0-----:R-:W-:-:S05]  /*05f0*/  IMAD.WIDE R18, R8, 0x4, R16 ;  /* 0x0000000408127825 */ /* 0x001fca00078e0210 */
[----:B------:R-:W5:Y:S01]  /*0600*/  LDG.E.CONSTANT R29, desc[UR4][R18.64] ;  /* 0x00000004121d7981 */ /* 0x000f62000c1e9900 */
[----:B----4-:R-:W-:-:S05]  /*0610*/  IMAD.WIDE R10, R8, 0x4, R10 ;  /* 0x00000004080a7825 */ /* 0x010fca00078e020a */
[----:B------:R3:W4:Y:S01]  /*0620*/  LDG.E.CONSTANT R28, desc[UR4][R10.64] ;  /* 0x000000040a1c7981 */ /* 0x000722000c1e9900 */
[----:B------:R-:W-:-:S04]  /*0630*/  IMAD.WIDE R12, R8, 0x4, R18 ;  /* 0x00000004080c7825 */ /* 0x000fc800078e0212 */
[C---:B------:R-:W-:Y:S01]  /*0640*/  IMAD.WIDE R14, R8.reuse, 0x4, R10 ;  /* 0x00000004080e7825 */ /* 0x040fe200078e020a */
[----:B------:R-:W4:Y:S04]  /*0650*/  LDG.E.CONSTANT R18, desc[UR4][R12.64] ;  /* 0x000000040c127981 */ /* 0x000f28000c1e9900 */
[----:B------:R-:W4:Y:S01]  /*0660*/  LDG.E.CONSTANT R19, desc[UR4][R14.64] ;  /* 0x000000040e137981 */ /* 0x000f22000c1e9900 */
[----:B------:R-:W-:-:S04]  /*0670*/  IMAD.WIDE R16, R8, 0x4, R12 ;  /* 0x0000000408107825 */ /* 0x000fc800078e020c */
[----:B------:R-:W-:Y:S02]  /*0680*/  IMAD.WIDE R20, R8, 0x4, R14 ;  /* 0x0000000408147825 */ /* 0x000fe400078e020e */
[----:B------:R-:W4:Y:S04]  /*0690*/  LDG.E.CONSTANT R17, desc[UR4][R16.64] ;  /* 0x0000000410117981 */ /* 0x000f28000c1e9900 */
[----:B------:R-:W4:Y:S01]  /*06a0*/  LDG.E.CONSTANT R21, desc[UR4][R20.64] ;  /* 0x0000000414157981 */ /* 0x000f22000c1e9900 */
[----:B------:R-:W-:Y:S01]  /*06b0*/  VIADD R24, R24, 0x4 ;  /* 0x0000000418187836 */ /* 0x000fe20000000000 */
[C---:B--2---:R-:W-:Y:S01]  /*06c0*/  FSETP.NE.AND P0, PT, |R25|.reuse, +INF , PT ;  /* 0x7f8000001900780b */ /* 0x044fe20003f05200 */
[----:B---3--:R-:W-:-:S04]  /*06d0*/  FADD R10, R25, -R26 ;  /* 0x8000001a190a7221 */ /* 0x008fc80000000000 */
[C---:B-----5:R-:W-:Y:S01]  /*06e0*/  FFMA R11, R27.reuse, R10, -R22 ;  /* 0x0000000a1b0b7223 */ /* 0x060fe20000000816 */
[----:B------:R-:W-:-:S03]  /*06f0*/  FSETP.NE.AND P2, PT, |R27|, +INF , PT ;  /* 0x7f8000001b00780b */ /* 0x000fc60003f45200 */
[----:B-1----:R-:W-:Y:S01]  /*0700*/  FFMA R11, R11, UR6, R22 ;  /* 0x000000060b0b7c23 */ /* 0x002fe20008000016 */
[----:B------:R-:W-:-:S04]  /*0710*/  FSETP.NE.AND P1, PT, |R26|, +INF , PT ;  /* 0x7f8000001a00780b */ /* 0x000fc80003f25200 */
[----:B------:R-:W-:Y:S01]  /*0720*/  FSEL R11, R22, R11, !P2 ;  /* 0x0000000b160b7208 */ /* 0x000fe20005000000 */
[----:B------:R-:W-:-:S03]  /*0730*/  FADD R25, -R25, R29 ;  /* 0x0000001d19197221 */ /* 0x000fc60000000100 */
[----:B------:R-:W-:Y:S02]  /*0740*/  @P0 FSEL R22, R22, R11, !P1 ;  /* 0x0000000b16160208 */ /* 0x000fe40004800000 */
[----:B------:R-:W-:-:S03]  /*0750*/  FSETP.NE.AND P1, PT, |R29|, +INF , PT ;  /* 0x7f8000001d00780b */ /* 0x000fc60003f25200 */
[C---:B----4-:R-:W-:Y:S01]  /*0760*/  FFMA R25, R28.reuse, R25, -R22 ;  /* 0x000000191c197223 */ /* 0x050fe20000000816 */
[----:B------:R-:W-:-:S03]  /*0770*/  FSETP.NE.AND P2, PT, |R28|, +INF , PT ;  /* 0x7f8000001c00780b */ /* 0x000fc60003f45200 */
[----:B------:R-:W-:Y:S01]  /*0780*/  FFMA R25, R25, UR6, R22 ;  /* 0x0000000619197c23 */ /* 0x000fe20008000016 */
[----:B------:R-:W-:-:S04]  /*0790*/  IMAD.WIDE R10, R9, 0x4, R2 ;  /* 0x00000004090a7825 */ /* 0x000fc800078e0202 */
[C---:B------:R-:W-:Y:S01]  /*07a0*/  FSEL R25, R22.reuse, R25, !P2 ;  /* 0x0000001916197208 */ /* 0x040fe20005000000 */
[----:B------:R0:W-:Y:S01]  /*07b0*/  STG.E desc[UR4][R10.64], R22 ;  /* 0x000000160a007986 */ /* 0x0001e2000c101904 */
[----:B------:R-:W-:Y:S01]  /*07c0*/  FADD R29, -R29, R18 ;  /* 0x000000121d1d7221 */ /* 0x000fe20000000100 */
[----:B------:R-:W-:Y:S02]  /*07d0*/  FSETP.NE.AND P2, PT, |R19|, +INF , PT ;  /* 0x7f8000001300780b */ /* 0x000fe40003f45200 */
[----:B0-----:R-:W-:Y:S02]  /*07e0*/  @P1 FSEL R22, R22, R25, !P0 ;  /* 0x0000001916161208 */ /* 0x001fe40004000000 */
[----:B------:R-:W-:-:S03]  /*07f0*/  FSETP.NE.AND P0, PT, |R18|, +INF , PT ;  /* 0x7f8000001200780b */ /* 0x000fc60003f05200 */
[----:B------:R-:W-:Y:S01]  /*0800*/  FFMA R29, R19, R29, -R22 ;  /* 0x0000001d131d7223 */ /* 0x000fe20000000816 */
[----:B------:R-:W-:-:S04]  /*0810*/  IMAD.WIDE R12, R8, 0x4, R10 ;  /* 0x00000004080c7825 */ /* 0x000fc800078e020a */
[----:B------:R-:W-:Y:S01]  /*0820*/  FFMA R29, R29, UR6, R22 ;  /* 0x000000061d1d7c23 */ /* 0x000fe20008000016 */
[----:B------:R0:W-:Y:S04]  /*0830*/  STG.E desc[UR4][R12.64], R22 ;  /* 0x000000160c007986 */ /* 0x0001e8000c101904 */
[----:B------:R-:W-:Y:S01]  /*0840*/  FSEL R29, R22, R29, !P2 ;  /* 0x0000001d161d7208 */ /* 0x000fe20005000000 */
[----:B------:R-:W-:-:S03]  /*0850*/  FADD R18, -R18, R17 ;  /* 0x0000001112127221 */ /* 0x000fc60000000100 */
[----:B0-----:R-:W-:Y:S02]  /*0860*/  @P0 FSEL R22, R22, R29, !P1 ;  /* 0x0000001d16160208 */ /* 0x001fe40004800000 */
[----:B------:R-:W-:-:S03]  /*0870*/  FSETP.NE.AND P1, PT, |R17|, +INF , PT ;  /* 0x7f8000001100780b */ /* 0x000fc60003f25200 */
[C---:B------:R-:W-:Y:S01]  /*0880*/  FFMA R11, R21.reuse, R18, -R22 ;  /* 0x00000012150b7223 */ /* 0x040fe20000000816 */
[----:B------:R-:W-:-:S03]  /*0890*/  FSETP.NE.AND P2, PT, |R21|, +INF , PT ;  /* 0x7f8000001500780b */ /* 0x000fc60003f45200 */
[----:B------:R-:W-:Y:S01]  /*08a0*/  FFMA R15, R11, UR6, R22 ;  /* 0x000000060b0f7c23 */ /* 0x000fe20008000016 */
[----:B------:R-:W-:-:S04]  /*08b0*/  IMAD.WIDE R10, R8, 0x4, R12 ;  /* 0x00000004080a7825 */ /* 0x000fc800078e020c */
[----:B------:R-:W-:Y:S01]  /*08c0*/  FSEL R17, R22, R15, !P2 ;  /* 0x0000000f16117208 */ /* 0x000fe20005000000 */
[----:B------:R0:W-:Y:S01]  /*08d0*/  STG.E desc[UR4][R10.64], R22 ;  /* 0x000000160a007986 */ /* 0x0001e2000c101904 */
[----:B------:R-:W-:Y:S02]  /*08e0*/  IMAD.WIDE R14, R8, 0x4, R10 ;  /* 0x00000004080e7825 */ /* 0x000fe400078e020a */
[----:B0-----:R-:W-:-:S05]  /*08f0*/  @P1 FSEL R22, R22, R17, !P0 ;  /* 0x0000001116161208 */ /* 0x001fca0004000000 */
[----:B------:R2:W-:Y:S01]  /*0900*/  STG.E desc[UR4][R14.64], R22 ;  /* 0x000000160e007986 */ /* 0x0005e2000c101904 */
[----:B------:R-:W-:Y:S02]  /*0910*/  ISETP.NE.AND P0, PT, R24, RZ, PT ;  /* 0x000000ff1800720c */ /* 0x000fe40003f05270 */
[----:B------:R-:W-:Y:S02]  /*0920*/  IADD3 R12, PT, PT, R0, 0x3, RZ ;  /* 0x00000003000c7810 */ /* 0x000fe40007ffe0ff */
[----:B------:R-:W-:Y:S02]  /*0930*/  LEA R9, R8, R9, 0x2 ;  /* 0x0000000908097211 */ /* 0x000fe400078e10ff */
[----:B------:R-:W-:-:S07]  /*0940*/  IADD3 R0, PT, PT, R0, 0x4, RZ ;  /* 0x0000000400007810 */ /* 0x000fce0007ffe0ff */
[----:B--2---:R-:W-:Y:S05]  /*0950*/  @P0 BRA `(.L_x_5) ;  /* 0xfffffffc00080947 */ /* 0x004fea000383ffff */
[----:B------:R-:W-:Y:S05]  /*0960*/  EXIT ;  /* 0x000000000000794d */ /* 0x000fea0003800000 */
.L_x_6:
[----:B------:R-:W-:-:S00]  /*0970*/  BRA `(.L_x_6) ;  /* 0xfffffffc00fc7947 */ /* 0x000fc0000383ffff */
[----:B------:R-:W-:-:S00]  /*0980*/  NOP ;  /* 0x0000000000007918 */ /* 0x000fc00000000000 */
[----:B------:R-:W-:-:S00]  /*0990*/  NOP ;  /* 0x0000000000007918 */ /* 0x000fc00000000000 */
[----:B------:R-:W-:-:S00]  /*09a0*/  NOP ;  /* 0x0000000000007918 */ /* 0x000fc00000000000 */
[----:B------:R-:W-:-:S00]  /*09b0*/  NOP ;  /* 0x0000000000007918 */ /* 0x000fc00000000000 */
[----:B------:R-:W-:-:S00]  /*09c0*/  NOP ;  /* 0x0000000000007918 */ /* 0x000fc00000000000 */
[----:B------:R-:W-:-:S00]  /*09d0*/  NOP ;  /* 0x0000000000007918 */ /* 0x000fc00000000000 */
[----:B------:R-:W-:-:S00]  /*09e0*/  NOP ;  /* 0x0000000000007918 */ /* 0x000fc00000000000 */
[----:B------:R-:W-:-:S00]  /*09f0*/  NOP ;  /* 0x0000000000007918 */ /* 0x000fc00000000000 */
.L_x_22:


//--------------------- .text.efi_batch_from_diff_f32 --------------------------
	.section	.text.efi_batch_from_diff_f32,"ax",@progbits
	.align	128
        .global         efi_batch_from_diff_f32
        .type           efi_batch_from_diff_f32,@function
        .size           efi_batch_from_diff_f32,(.L_x_23 - efi_batch_from_diff_f32)
        .other          efi_batch_from_diff_f32,@"STO_CUDA_ENTRY STV_DEFAULT"
efi_batch_from_diff_f32:
.text.efi_batch_from_diff_f32:
[----:B------:R-:W-:Y:S01]  /*0000*/  LDC R1, c[0x0][0x37c] ;  /* 0x0000df00ff017b82 */ /* 0x000fe20000000800 */
[----:B------:R-:W0:Y:S07]  /*0010*/  S2R R15, SR_CTAID.X ;  /* 0x00000000000f7919 */ /* 0x000e2e0000002500 */
[----:B------:R-:W1:Y:S08]  /*0020*/  LDC.64 R6, c[0x0][0x398] ;  /* 0x0000e600ff067b82 */ /* 0x000e700000000a00 */
[----:B------:R-:W0:Y:S01]  /*0030*/  LDC R0, c[0x0][0x3a0] ;  /* 0x0000e800ff007b82 */ /* 0x000e220000000800 */
[----:B-1----:R-:W-:-:S04]  /*0040*/  ISETP.GE.AND P0, PT, R7, R6, PT ;  /* 0x000000060700720c */ /* 0x002fc80003f06270 */
[----:B0-----:R-:W-:-:S04]  /*0050*/  ISETP.GE.OR P0, PT, R15, R0, P0 ;  /* 0x000000000f00720c */ /* 0x001fc80000706670 */
[----:B------:R-:W-:-:S13]  /*0060*/  ISETP.LT.OR P0, PT, R6, 0x1, P0 ;  /* 0x000000010600780c */ /* 0x000fda0000701670 */
[----:B------:R-:W-:Y:S05]  /*0070*/  @P0 EXIT ;  /* 0x000000000000094d */ /* 0x000fea0003800000 */
[----:B------:R-:W0:Y:S01]  /*0080*/  LDC.64 R2, c[0x0][0x388] ;  /* 0x0000e200ff027b82 */ /* 0x000e220000000a00 */
[----:B------:R-:W1:Y:S01]  /*0090*/  LDCU.64 UR6, c[0x0][0x358] ;  /* 0x00006b00ff0677ac */ /* 0x000e620008000a00 */
[----:B0-----:R-:W-:-:S06]  /*00a0*/  IMAD.WIDE.U32 R2, R15, 0x4, R2 ;  /* 0x000000040f027825 */ /* 0x001fcc00078e0002 */
[----:B-1----:R-:W2:Y:S02]  /*00b0*/  LDG.E.CONSTANT R2, desc[UR6][R2.64] ;  /* 0x0000000602027981 */ /* 0x002ea4000c1e9900 */
[----:B--2---:R-:W-:-:S13]  /*00c0*/  ISETP.GE.AND P0, PT, R2, 0x1, PT ;  /* 0x000000010200780c */ /* 0x004fda0003f06270 */
[----:B------:R-:W-:Y:S05]  /*00d0*/  @!P0 EXIT ;  /* 0x000000000000894d */ /* 0x000fea0003800000 */
[----:B------:R-:W0:Y:S01]  /*00e0*/  S2R R0, SR_TID.X ;  /* 0x0000000000007919 */ /* 0x000e220000002100 */
[----:B------:R-:W-:Y:S01]  /*00f0*/  BSSY.RECONVERGENT B0, `(.L_x_7) ;  /* 0x000000d000007945 */ /* 0x000fe20003800200 */
[C---:B0-----:R-:W-:Y:S02]  /*0100*/  ISETP.GE.AND P0, PT, R0.reuse, R7, PT ;  /* 0x000000070000720c */ /* 0x041fe40003f06270 */
[----:B------:R-:W-:-:S11]  /*0110*/  ISETP.NE.AND P1, PT, R0, RZ, PT ;  /* 0x000000ff0000720c */ /* 0x000fd60003f25270 */
[----:B------:R-:W-:Y:S05]  /*0120*/  @P0 BRA `(.L_x_8) ;  /* 0x0000000000240947 */ /* 0x000fea0003800000 */
[----:B------:R-:W0:Y:S01]  /*0130*/  LDC R9, c[0x0][0x360] ;  /* 0x0000d800ff097b82 */ /* 0x000e220000000800 */
[----:B------:R-:W-:-:S07]  /*0140*/  MOV R11, 0x7fc00000 ;  /* 0x7fc00000000b7802 */ /* 0x000fce0000000f00 */
[----:B------:R-:W1:Y:S02]  /*0150*/  LDC.64 R4, c[0x0][0x3a8] ;  /* 0x0000ea00ff047b82 */ /* 0x000e640000000a00 */
.L_x_9:
[----:B--2---:R-:W-:Y:S01]  /*0160*/  IMAD R3, R15, R6, R0 ;  /* 0x000000060f037224 */ /* 0x004fe200078e0200 */
[----:B0-----:R-:W-:-:S03]  /*0170*/  IADD3 R0, PT, PT, R9, R0, RZ ;  /* 0x0000000009007210 */ /* 0x001fc60007ffe0ff */
[----:B-1----:R-:W-:Y:S01]  /*0180*/  IMAD.WIDE R2, R3, 0x4, R4 ;  /* 0x0000000403027825 */ /* 0x002fe200078e0204 */
[----:B------:R-:W-:-:S04]  /*0190*/  ISETP.GE.AND P0, PT, R0, R7, PT ;  /* 0x000000070000720c */ /* 0x000fc80003f06270 */
[----:B------:R2:W-:Y:S09]  /*01a0*/  STG.E desc[UR6][R2.64], R11 ;  /* 0x0000000b02007986 */ /* 0x0005f2000c101906 */
[----:B------:R-:W-:Y:S05]  /*01b0*/  @!P0 BRA `(.L_x_9) ;  /* 0xfffffffc00e88947 */ /* 0x000fea000383ffff */
.L_x_8:
[----:B------:R-:W-:Y:S05]  /*01c0*/  BSYNC.RECONVERGENT B0 ;  /* 0x0000000000007941 */ /* 0x000fea0003800200 */
.L_x_7:
[----:B------:R-:W-:Y:S05]  /*01d0*/  @P1 EXIT ;  /* 0x000000000000194d */ /* 0x000fea0003800000 */
[----:B------:R-:W0:Y:S08]  /*01e0*/  LDC.64 R4, c[0x0][0x380] ;  /* 0x0000e000ff047b82 */ /* 0x000e300000000a00 */
[----:B--2---:R-:W1:Y:S08]  /*01f0*/  LDC.64 R2, c[0x0][0x3a8] ;  /* 0x0000ea00ff027b82 */ /* 0x004e700000000a00 */
[----:B------:R-:W2:Y:S01]  /*0200*/  LDC.64 R8, c[0x0][0x390] ;  /* 0x0000e400ff087b82 */ /* 0x000ea20000000a00 */
[----:B0-----:R-:W-:-:S05]  /*0210*/  IMAD.WIDE R10, R7, 0x4, R4 ;  /* 0x00000004070a7825 */ /* 0x001fca00078e0204 */
[----:B------:R-:W3:Y:S01]  /*0220*/  LDG.E.CONSTANT R27, desc[UR6][R10.64] ;  /* 0x000000060a1b7981 */ /* 0x000ee2000c1e9900 */
[----:B------:R-:W-:Y:S01]  /*0230*/  IADD3 R19, PT, PT, R7, 0x1, RZ ;  /* 0x0000000107137810 */ /* 0x000fe20007ffe0ff */
[----:B------:R-:W-:-:S03]  /*0240*/  IMAD R17, R15, R6, R7 ;  /* 0x000000060f117224 */ /* 0x000fc600078e0207 */
[----:B------:R-:W-:Y:S01]  /*0250*/  ISETP.GE.AND P0, PT, R19, R6, PT ;  /* 0x000000061300720c */ /* 0x000fe20003f06270 */
[----:B-1----:R-:W-:-:S04]  /*0260*/  IMAD.WIDE R12, R17, 0x4, R2 ;  /* 0x00000004110c7825 */ /* 0x002fc800078e0202 */
[----:B--2---:R-:W-:Y:S01]  /*0270*/  IMAD.WIDE.U32 R8, R15, 0x4, R8 ;  /* 0x000000040f087825 */ /* 0x004fe200078e0008 */
[----:B---3--:R0:W-:Y:S07]  /*0280*/  STG.E desc[UR6][R12.64], R27 ;  /* 0x0000001b0c007986 */ /* 0x0081ee000c101906 */
[----:B------:R-:W-:Y:S05]  /*0290*/  @P0 EXIT ;  /* 0x000000000000094d */ /* 0x000fea0003800000 */
[----:B------:R1:W5:Y:S01]  /*02a0*/  LDG.E.CONSTANT R0, desc[UR6][R8.64] ;  /* 0x0000000608007981 */ /* 0x000362000c1e9900 */
[----:B------:R-:W2:Y:S01]  /*02b0*/  LDC R14, c[0x0][0x39c] ;  /* 0x0000e700ff0e7b82 */ /* 0x000ea20000000800 */
[----:B------:R-:W-:Y:S02]  /*02c0*/  IADD3 R10, PT, PT, -R7, -0x2, R6 ;  /* 0xfffffffe070a7810 */ /* 0x000fe40007ffe106 */
[----:B------:R-:W-:Y:S02]  /*02d0*/  LOP3.LUT R7, RZ, R7, RZ, 0x33, !PT ;  /* 0x00000007ff077212 */ /* 0x000fe400078e33ff */
[----:B------:R-:W-:Y:S02]  /*02e0*/  ISETP.GE.U32.AND P0, PT, R10, 0x7, PT ;  /* 0x000000070a00780c */ /* 0x000fe40003f06070 */
[----:B------:R-:W-:-:S04]  /*02f0*/  IADD3 R18, PT, PT, R7, R6, RZ ;  /* 0x0000000607127210 */ /* 0x000fc80007ffe0ff */
[----:B------:R-:W-:-:S07]  /*0300*/  LOP3.LUT R16, R18, 0x7, RZ, 0xc0, !PT ;  /* 0x0000000712107812 */ /* 0x000fce00078ec0ff */
[----:B-1----:R-:W-:Y:S05]  /*0310*/  @!P0 BRA `(.L_x_10) ;  /* 0x0000000000f88947 */ /* 0x002fea0003800000 */
[----:B------:R-:W1:Y:S01]  /*0320*/  LDC.64 R8, c[0x0][0x380] ;  /* 0x0000e000ff087b82 */ /* 0x000e620000000a00 */
[----:B------:R-:W3:Y:S01]  /*0330*/  LDCU.64 UR4, c[0x0][0x3a8] ;  /* 0x00007500ff0477ac */ /* 0x000ee20008000a00 */
[----:B------:R-:W-:Y:S01]  /*0340*/  LOP3.LUT R7, R18, 0xfffffff8, RZ, 0xc0, !PT ;  /* 0xfffffff812077812 */ /* 0x000fe200078ec0ff */
[----:B------:R-:W-:-:S03]  /*0350*/  VIADD R17, R17, 0x1 ;  /* 0x0000000111117836 */ /* 0x000fc60000000000 */
[----:B------:R-:W-:Y:S01]  /*0360*/  IADD3 R7, PT, PT, -R7, RZ, RZ ;  /* 0x000000ff07077210 */ /* 0x000fe20007ffe1ff */
[----:B---3--:R-:W-:-:S04]  /*0370*/  UIADD3 UR4, UP0, UPT, UR4, 0x10, URZ ;  /* 0x0000001004047890 */ /* 0x008fc8000ff1e0ff */
[----:B------:R-:W-:Y:S01]  /*0380*/  UIADD3.X UR5, UPT, UPT, URZ, UR5, URZ, UP0, !UPT ;  /* 0x00000005ff057290 */ /* 0x000fe200087fe4ff */
[----:B-1----:R-:W-:-:S04]  /*0390*/  IADD3 R8, P0, PT, R8, 0x10, RZ ;  /* 0x0000001008087810 */ /* 0x002fc80007f1e0ff */
[----:B------:R-:W-:-:S09]  /*03a0*/  IADD3.X R9, PT, PT, RZ, R9, RZ, P0, !PT ;  /* 0x00000009ff097210 */ /* 0x000fd200007fe4ff */
.L_x_11:
[----:B------:R-:W-:-:S05]  /*03b0*/  IMAD.WIDE R10, R19, 0x4, R8 ;  /* 0x00000004130a7825 */ /* 0x000fca00078e0208 */
[----:B01----:R-:W3:Y:S04]  /*03c0*/  LDG.E.CONSTANT R12, desc[UR6][R10.64+-0x10] ;  /* 0xfffff0060a0c7981 */ /* 0x003ee8000c1e9900 */
[----:B------:R-:W4:Y:S04]  /*03d0*/  LDG.E.CONSTANT R20, desc[UR6][R10.64+-0xc] ;  /* 0xfffff4060a147981 */ /* 0x000f28000c1e9900 */
[----:B------:R-:W4:Y:S04]  /*03e0*/  LDG.E.CONSTANT R21, desc[UR6][R10.64+-0x8] ;  /* 0xfffff8060a157981 */ /* 0x000f28000c1e9900 */
[----:B------:R-:W4:Y:S04]  /*03f0*/  LDG.E.CONSTANT R22, desc[UR6][R10.64+-0x4] ;  /* 0xfffffc060a167981 */ /* 0x000f28000c1e9900 */
[----:B------:R-:W4:Y:S04]  /*0400*/  LDG.E.CONSTANT R23, desc[UR6][R10.64] ;  /* 0x000000060a177981 */ /* 0x000f28000c1e9900 */
[----:B------:R-:W4:Y:S04]  /*0410*/  LDG.E.CONSTANT R24, desc[UR6][R10.64+0x4] ;  /* 0x000004060a187981 */ /* 0x000f28000c1e9900 */
[----:B------:R-:W4:Y:S04]  /*0420*/  LDG.E.CONSTANT R25, desc[UR6][R10.64+0x8] ;  /* 0x000008060a197981 */ /* 0x000f28000c1e9900 */
[----:B------:R-:W4:Y:S01]  /*0430*/  LDG.E.CONSTANT R26, desc[UR6][R10.64+0xc] ;  /* 0x00000c060a1a7981 */ /* 0x000f22000c1e9900 */
[----:B------:R-:W-:Y:S01]  /*0440*/  MOV R29, R27 ;  /* 0x0000001b001d7202 */ /* 0x000fe20000000f00 */
[----:B------:R-:W-:Y:S01]  /*0450*/  IMAD.U32 R13, RZ, RZ, UR5 ;  /* 0x00000005ff0d7e24 */ /* 0x000fe2000f8e00ff */
[----:B------:R-:W-:-:S02]  /*0460*/  IADD3 R7, PT, PT, R7, 0x8, RZ ;  /* 0x0000000807077810 */ /* 0x000fc40007ffe0ff */
[----:B--2---:R-:W-:Y:S02]  /*0470*/  IADD3 R14, PT, PT, R14, 0x8, RZ ;  /* 0x000000080e0e7810 */ /* 0x004fe40007ffe0ff */
[----:B------:R-:W-:Y:S02]  /*0480*/  IADD3 R19, PT, PT, R19, 0x8, RZ ;  /* 0x0000000813137810 */ /* 0x000fe40007ffe0ff */
[C---:B---3--:R-:W-:Y:S01]  /*0490*/  FSETP.NE.AND P0, PT, |R12|.reuse, +INF , PT ;  /* 0x7f8000000c00780b */ /* 0x048fe20003f05200 */
[----:B------:R-:W-:Y:S01]  /*04a0*/  FADD R12, R12, -R29 ;  /* 0x8000001d0c0c7221 */ /* 0x000fe20000000000 */
[----:B----4-:R-:W-:-:S11]  /*04b0*/  FSETP.NE.AND P1, PT, |R21|, +INF , PT ;  /* 0x7f8000001500780b */ /* 0x010fd60003f25200 */
[----:B-----5:R-:W-:Y:S01]  /*04c0*/  @P0 FFMA R29, R0, R12, R29 ;  /* 0x0000000c001d0223 */ /* 0x020fe2000000001d */
[----:B------:R-:W-:Y:S02]  /*04d0*/  FSETP.NE.AND P0, PT, |R20|, +INF , PT ;  /* 0x7f8000001400780b */ /* 0x000fe40003f05200 */
[----:B------:R-:W-:Y:S01]  /*04e0*/  MOV R12, UR4 ;  /* 0x00000004000c7c02 */ /* 0x000fe20008000f00 */
[----:B------:R-:W-:-:S04]  /*04f0*/  FADD R20, -R29, R20 ;  /* 0x000000141d147221 */ /* 0x000fc80000000100 */
[----:B------:R-:W-:-:S04]  /*0500*/  IMAD.WIDE R12, R17, 0x4, R12 ;  /* 0x00000004110c7825 */ /* 0x000fc800078e020c */
[----:B------:R-:W-:Y:S01]  /*0510*/  VIADD R17, R17, 0x8 ;  /* 0x0000000811117836 */ /* 0x000fe20000000000 */
[----:B------:R0:W-:Y:S02]  /*0520*/  STG.E desc[UR6][R12.64+-0x10], R29 ;  /* 0xfffff01d0c007986 */ /* 0x0001e4000c101906 */
[----:B0-----:R-:W-:Y:S01]  /*0530*/  @P0 FFMA R29, R0, R20, R29 ;  /* 0x00000014001d0223 */ /* 0x001fe2000000001d */
[----:B------:R-:W-:-:S03]  /*0540*/  FSETP.NE.AND P0, PT, |R22|, +INF , PT ;  /* 0x7f8000001600780b */ /* 0x000fc60003f05200 */
[----:B------:R-:W-:Y:S01]  /*0550*/  FADD R21, -R29, R21 ;  /* 0x000000151d157221 */ /* 0x000fe20000000100 */
[----:B------:R0:W-:Y:S03]  /*0560*/  STG.E desc[UR6][R12.64+-0xc], R29 ;  /* 0xfffff41d0c007986 */ /* 0x0001e6000c101906 */
        /* <DEDUP_REMOVED lines=16> */
[----:B0-----:R-:W-:-:S04]  /*0670*/  @P1 FFMA R29, R0, R25, R29 ;  /* 0x00000019001d1223 */ /* 0x001fc8000000001d */
[----:B------:R-:W-:Y:S01]  /*0680*/  FADD R26, -R29, R26 ;  /* 0x0000001a1d1a7221 */ /* 0x000fe20000000100 */
[----:B------:R0:W-:Y:S03]  /*0690*/  STG.E desc[UR6][R12.64+0x8], R29 ;  /* 0x0000081d0c007986 */ /* 0x0001e6000c101906 */
[----:B0-----:R-:W-:Y:S01]  /*06a0*/  @P0 FFMA R29, R0, R26, R29 ;  /* 0x0000001a001d0223 */ /* 0x001fe2000000001d */
[----:B------:R-:W-:-:S04]  /*06b0*/  ISETP.NE.AND P0, PT, R7, RZ, PT ;  /* 0x000000ff0700720c */ /* 0x000fc80003f05270 */
[----:B------:R1:W-:Y:S01]  /*06c0*/  STG.E desc[UR6][R12.64+0xc], R29 ;  /* 0x00000c1d0c007986 */ /* 0x0003e2000c101906 */
[----:B------:R-:W-:-:S08]  /*06d0*/  MOV R27, R29 ;  /* 0x0000001d001b7202 */ /* 0x000fd00000000f00 */
[----:B------:R-:W-:Y:S05]  /*06e0*/  @P0 BRA `(.L_x_11) ;  /* 0xfffffffc00300947 */ /* 0x000fea000383ffff */
[----:B------:R-:W-:-:S07]  /*06f0*/  IADD3 R19, PT, PT, R14, 0x1, RZ ;  /* 0x000000010e137810 */ /* 0x000fce0007ffe0ff */
.L_x_10:
[----:B------:R-:W-:-:S13]  /*0700*/  ISETP.NE.AND P0, PT, R16, RZ, PT ;  /* 0x000000ff1000720c */ /* 0x000fda0003f05270 */
[----:B------:R-:W-:Y:S05]  /*0710*/  @!P0 EXIT ;  /* 0x000000000000894d */ /* 0x000fea0003800000 */
[----:B------:R-:W-:Y:S02]  /*0720*/  ISETP.GE.U32.AND P1, PT, R16, 0x4, PT ;  /* 0x000000041000780c */ /* 0x000fe40003f26070 */
[----:B------:R-:W-:-:S04]  /*0730*/  LOP3.LUT R7, R18, 0x3, RZ, 0xc0, !PT ;  /* 0x0000000312077812 */ /* 0x000fc800078ec0ff */
[----:B------:R-:W-:-:S07]  /*0740*/  ISETP.NE.AND P0, PT, R7, RZ, PT ;  /* 0x000000ff0700720c */ /* 0x000fce0003f05270 */
[----:B------:R-:W-:Y:S06]  /*0750*/  @!P1 BRA `(.L_x_12) ;  /* 0x0000000000609947 */ /* 0x000fec0003800000 */
[----:B------:R-:W-:-:S05]  /*0760*/  IMAD.WIDE R10, R19, 0x4, R4 ;  /* 0x00000004130a7825 */ /* 0x000fca00078e0204 */
[----:B------:R-:W3:Y:S04]  /*0770*/  LDG.E.CONSTANT R8, desc[UR6][R10.64] ;  /* 0x000000060a087981 */ /* 0x000ee8000c1e9900 */
[----:B01----:R-:W4:Y:S04]  /*0780*/  LDG.E.CONSTANT R12, desc[UR6][R10.64+0x4] ;  /* 0x000004060a0c7981 */ /* 0x003f28000c1e9900 */
[----:B--2---:R-:W2:Y:S04]  /*0790*/  LDG.E.CONSTANT R14, desc[UR6][R10.64+0x8] ;  /* 0x000008060a0e7981 */ /* 0x004ea8000c1e9900 */
[----:B------:R-:W2:Y:S01]  /*07a0*/  LDG.E.CONSTANT R16, desc[UR6][R10.64+0xc] ;  /* 0x00000c060a107981 */ /* 0x000ea2000c1e9900 */
[----:B------:R-:W-:Y:S01]  /*07b0*/  IMAD R9, R15, R6, R19 ;  /* 0x000000060f097224 */ /* 0x000fe200078e0213 */
[----:B------:R-:W-:-:S02]  /*07c0*/  IADD3 R19, PT, PT, R19, 0x4, RZ ;  /* 0x0000000413137810 */ /* 0x000fc40007ffe0ff */
[----:B---3--:R-:W-:Y:S01]  /*07d0*/  FSETP.NE.AND P2, PT, |R8|, +INF , PT ;  /* 0x7f8000000800780b */ /* 0x008fe20003f45200 */
[----:B------:R-:W-:Y:S01]  /*07e0*/  FADD R8, -R27, R8 ;  /* 0x000000081b087221 */ /* 0x000fe20000000100 */
[----:B----4-:R-:W-:-:S11]  /*07f0*/  FSETP.NE.AND P1, PT, |R12|, +INF , PT ;  /* 0x7f8000000c00780b */ /* 0x010fd60003f25200 */
[----:B-----5:R-:W-:Y:S01]  /*0800*/  @P2 FFMA R27, R0, R8, R27 ;  /* 0x00000008001b2223 */ /* 0x020fe2000000001b */
[----:B------:R-:W-:Y:S01]  /*0810*/  IMAD.WIDE R8, R9, 0x4, R2 ;  /* 0x0000000409087825 */ /* 0x000fe200078e0202 */
[----:B--2---:R-:W-:-:S03]  /*0820*/  FSETP.NE.AND P2, PT, |R14|, +INF , PT ;  /* 0x7f8000000e00780b */ /* 0x004fc60003f45200 */
        /* <DEDUP_REMOVED lines=9> */
[----:B0-----:R-:W-:-:S05]  /*08c0*/  @P1 FFMA R27, R0, R16, R27 ;  /* 0x00000010001b1223 */ /* 0x001fca000000001b */
[----:B------:R3:W-:Y:S02]  /*08d0*/  STG.E desc[UR6][R8.64+0xc], R27 ;  /* 0x00000c1b08007986 */ /* 0x0007e4000c101906 */
.L_x_12:
[----:B------:R-:W-:Y:S05]  /*08e0*/  @!P0 EXIT ;  /* 0x000000000000894d */ /* 0x000fea0003800000 */
[----:B------:R-:W-:Y:S02]  /*08f0*/  ISETP.NE.AND P1, PT, R7, 0x1, PT ;  /* 0x000000010700780c */ /* 0x000fe40003f25270 */
[----:B------:R-:W-:-:S04]  /*0900*/  LOP3.LUT R18, R18, 0x1, RZ, 0xc0, !PT ;  /* 0x0000000112127812 */ /* 0x000fc800078ec0ff */
[----:B------:R-:W-:-:S07]  /*0910*/  ISETP.NE.U32.AND P0, PT, R18, 0x1, PT ;  /* 0x000000011200780c */ /* 0x000fce0003f05070 */
[----:B------:R-:W-:Y:S06]  /*0920*/  @!P1 BRA `(.L_x_13) ;  /* 0x0000000000389947 */ /* 0x000fec0003800000 */
[----:B---3--:R-:W-:-:S05]  /*0930*/  IMAD.WIDE R8, R19, 0x4, R4 ;  /* 0x0000000413087825 */ /* 0x008fca00078e0204 */
[----:B------:R-:W3:Y:S04]  /*0940*/  LDG.E.CONSTANT R10, desc[UR6][R8.64] ;  /* 0x00000006080a7981 */ /* 0x000ee8000c1e9900 */
[----:B01----:R-:W4:Y:S01]  /*0950*/  LDG.E.CONSTANT R12, desc[UR6][R8.64+0x4] ;  /* 0x00000406080c7981 */ /* 0x003f22000c1e9900 */
[----:B------:R-:W-:Y:S01]  /*0960*/  IMAD R11, R15, R6, R19 ;  /* 0x000000060f0b7224 */ /* 0x000fe200078e0213 */
[----:B------:R-:W-:Y:S02]  /*0970*/  IADD3 R19, PT, PT, R19, 0x2, RZ ;  /* 0x0000000213137810 */ /* 0x000fe40007ffe0ff */
[----:B---3--:R-:W-:Y:S01]  /*0980*/  FSETP.NE.AND P1, PT, |R10|, +INF , PT ;  /* 0x7f8000000a00780b */ /* 0x008fe20003f25200 */
[----:B------:R-:W-:Y:S01]  /*0990*/  FADD R10, -R27, R10 ;  /* 0x0000000a1b0a7221 */ /* 0x000fe20000000100 */
[----:B----4-:R-:W-:-:S11]  /*09a0*/  FSETP.NE.AND P2, PT, |R12|, +INF , PT ;  /* 0x7f8000000c00780b */ /* 0x010fd60003f45200 */
[----:B-----5:R-:W-:Y:S01]  /*09b0*/  @P1 FFMA R27, R0, R10, R27 ;  /* 0x0000000a001b1223 */ /* 0x020fe2000000001b */
[----:B------:R-:W-:-:S04]  /*09c0*/  IMAD.WIDE R10, R11, 0x4, R2 ;  /* 0x000000040b0a7825 */ /* 0x000fc800078e0202 */
[----:B------:R-:W-:Y:S01]  /*09d0*/  FADD R12, -R27, R12 ;  /* 0x0000000c1b0c7221 */ /* 0x000fe20000000100 */
[----:B------:R0:W-:Y:S03]  /*09e0*/  STG.E desc[UR6][R10.64], R27 ;  /* 0x0000001b0a007986 */ /* 0x0001e6000c101906 */
[----:B0-----:R-:W-:-:S05]  /*09f0*/  @P2 FFMA R27, R0, R12, R27 ;  /* 0x0000000c001b2223 */ /* 0x001fca000000001b */
[----:B------:R4:W-:Y:S02]  /*0a00*/  STG.E desc[UR6][R10.64+0x4], R27 ;  /* 0x0000041b0a007986 */ /* 0x0009e4000c101906 */
.L_x_13:
[----:B------:R-:W-:Y:S05]  /*0a10*/  @P0 EXIT ;  /* 0x000000000000094d */ /* 0x000fea0003800000 */
[----:B------:R-:W-:-:S06]  /*0a20*/  IMAD.WIDE R4, R19, 0x4, R4 ;  /* 0x0000000413047825 */ /* 0x000fcc00078e0204 */
[----:B------:R-:W2:Y:S01]  /*0a30*/  LDG.E.CONSTANT R4, desc[UR6][R4.64] ;  /* 0x0000000604047981 */ /* 0x000ea2000c1e9900 */
[----:B------:R-:W-:-:S04]  /*0a40*/  IMAD R15, R15, R6, R19 ;  /* 0x000000060f0f7224 */ /* 0x000fc800078e0213 */
[----:B------:R-:W-:Y:S01]  /*0a50*/  IMAD.WIDE R2, R15, 0x4, R2 ;  /* 0x000000040f027825 */ /* 0x000fe200078e0202 */
[----:B--2---:R-:W-:-:S03]  /*0a60*/  FSETP.NE.AND P0, PT, |R4|, +INF , PT ;  /* 0x7f8000000400780b */ /* 0x004fc60003f05200 */
[----:B------:R-:W-:-:S10]  /*0a70*/  FADD R7, R4, -R27 ;  /* 0x8000001b04077221 */ /* 0x000fd40000000000 */
[----:B0--345:R-:W-:-:S05]  /*0a80*/  @P0 FFMA R27, R0, R7, R27 ;  /* 0x00000007001b0223 */ /* 0x039fca000000001b */
[----:B------:R-:W-:Y:S01]  /*0a90*/  STG.E desc[UR6][R2.64], R27 ;  /* 0x0000001b02007986 */ /* 0x000fe2000c101906 */
[----:B------:R-:W-:Y:S05]  /*0aa0*/  EXIT ;  /* 0x000000000000794d */ /* 0x000fea0003800000 */
.L_x_14:
        /* <DEDUP_REMOVED lines=13> */
.L_x_23:


//--------------------- .text.efi_batch_f32       --------------------------
	.section	.text.efi_batch_f32,"ax",@progbits
	.align	128
        .global         efi_batch_f32
        .type           efi_batch_f32,@function
        .size           efi_batch_f32,(.L_x_24 - efi_batch_f32)
        .other          efi_batch_f32,@"STO_CUDA_ENTRY STV_DEFAULT"
efi_batch_f32:
.text.efi_batch_f32:
        /* <DEDUP_REMOVED lines=20> */
[----:B------:R-:W-:-:S07]  /*0140*/  IMAD.MOV.U32 R11, RZ, RZ, 0x7fc00000 ;  /* 0x7fc00000ff0b7424 */ /* 0x000fce00078e00ff */
[----:B------:R-:W1:Y:S02]  /*0150*/  LDC.64 R6, c[0x0][0x3b0] ;  /* 0x0000ec00ff067b82 */ /* 0x000e640000000a00 */
.L_x_17:
[--C-:B--2---:R-:W-:Y:S02]  /*0160*/  IMAD R5, R15, R2, R0.reuse ;  /* 0x000000020f057224 */ /* 0x104fe400078e0200 */
[----:B0-----:R-:W-:Y:S02]  /*0170*/  IMAD.IADD R0, R9, 0x1, R0 ;  /* 0x0000000109007824 */ /* 0x001fe400078e0200 */
[----:B-1----:R-:W-:-:S03]  /*0180*/  IMAD.WIDE R4, R5, 0x4, R6 ;  /* 0x0000000405047825 */ /* 0x002fc600078e0206 */
[----:B------:R-:W-:Y:S02]  /*0190*/  ISETP.GE.AND P0, PT, R0, R3, PT ;  /* 0x000000030000720c */ /* 0x000fe40003f06270 */
[----:B------:R2:W-:Y:S11]  /*01a0*/  STG.E desc[UR6][R4.64], R11 ;  /* 0x0000000b04007986 */ /* 0x0005f6000c101906 */
[----:B------:R-:W-:Y:S05]  /*01b0*/  @!P0 BRA `(.L_x_17) ;  /* 0xfffffffc00e88947 */ /* 0x000fea000383ffff */
.L_x_16:
[----:B------:R-:W-:Y:S05]  /*01c0*/  BSYNC.RECONVERGENT B0 ;  /* 0x0000000000007941 */ /* 0x000fea0003800200 */
.L_x_15:
[----:B------:R-:W-:Y:S05]  /*01d0*/  @P1 EXIT ;  /* 0x000000000000194d */ /* 0x000fea0003800000 */
[----:B------:R-:W0:Y:S08]  /*01e0*/  LDC.64 R8, c[0x0][0x380] ;  /* 0x0000e000ff087b82 */ /* 0x000e300000000a00 */
[----:B------:R-:W1:Y:S08]  /*01f0*/  LDC.64 R12, c[0x0][0x388] ;  /* 0x0000e200ff0c7b82 */ /* 0x000e700000000a00 */
[----:B------:R-:W3:Y:S01]  /*0200*/  LDC.64 R16, c[0x0][0x3b0] ;  /* 0x0000ec00ff107b82 */ /* 0x000ee20000000a00 */
[----:B0-----:R-:W-:-:S07]  /*0210*/  IMAD.WIDE R8, R3, 0x4, R8 ;  /* 0x0000000403087825 */ /* 0x001fce00078e0208 */
[----:B------:R-:W0:Y:S01]  /*0220*/  LDC.64 R6, c[0x0][0x398] ;  /* 0x0000e600ff067b82 */ /* 0x000e220000000a00 */
[----:B--2---:R-:W2:Y:S01]  /*0230*/  LDG.E R4, desc[UR6][R8.64] ;  /* 0x0000000608047981 */ /* 0x004ea2000c1e1900 */
[----:B-1----:R-:W-:-:S03]  /*0240*/  IMAD.WIDE R12, R3, 0x4, R12 ;  /* 0x00000004030c7825 */ /* 0x002fc600078e020c */
[----:B------:R-:W2:Y:S04]  /*0250*/  LDG.E R5, desc[UR6][R8.64+-0x4] ;  /* 0xfffffc0608057981 */ /* 0x000ea8000c1e1900 */
[----:B------:R1:W4:Y:S01]  /*0260*/  LDG.E.CONSTANT R12, desc[UR6][R12.64] ;  /* 0x000000060c0c7981 */ /* 0x000322000c1e9900 */
[----:B------:R-:W-:Y:S01]  /*0270*/  IMAD R10, R15, R2, R3 ;  /* 0x000000020f0a7224 */ /* 0x000fe200078e0203 */
[----:B-1----:R-:W-:-:S04]  /*0280*/  IADD3 R13, PT, PT, R3, 0x1, RZ ;  /* 0x00000001030d7810 */ /* 0x002fc80007ffe0ff */
[----:B------:R-:W-:Y:S01]  /*0290*/  ISETP.GE.AND P0, PT, R13, R2, PT ;  /* 0x000000020d00720c */ /* 0x000fe20003f06270 */
[----:B---3--:R-:W-:-:S04]  /*02a0*/  IMAD.WIDE R16, R10, 0x4, R16 ;  /* 0x000000040a107825 */ /* 0x008fc800078e0210 */
[----:B0-----:R-:W-:-:S04]  /*02b0*/  IMAD.WIDE.U32 R6, R15, 0x4, R6 ;  /* 0x000000040f067825 */ /* 0x001fc800078e0006 */
[----:B--2---:R-:W-:-:S04]  /*02c0*/  FADD R5, R4, -R5 ;  /* 0x8000000504057221 */ /* 0x004fc80000000000 */
[----:B----4-:R-:W-:-:S05]  /*02d0*/  FMUL R5, R5, R12 ;  /* 0x0000000c05057220 */ /* 0x010fca0000400000 */
[----:B------:R0:W-:Y:S01]  /*02e0*/  STG.E desc[UR6][R16.64], R5 ;  /* 0x0000000510007986 */ /* 0x0001e2000c101906 */
[----:B------:R-:W-:Y:S05]  /*02f0*/  @P0 EXIT ;  /* 0x000000000000094d */ /* 0x000fea0003800000 */
[----:B------:R1:W5:Y:S01]  /*0300*/  LDG.E.CONSTANT R0, desc[UR6][R6.64] ;  /* 0x0000000606007981 */ /* 0x000362000c1e9900 */
[----:B------:R-:W-:Y:S01]  /*0310*/  LOP3.LUT R9, RZ, R3, RZ, 0x33, !PT ;  /* 0x00000003ff097212 */ /* 0x000fe200078e33ff */
[----:B------:R-:W2:Y:S04]  /*0320*/  LDCU UR10, c[0x0][0x3a4] ;  /* 0x00007480ff0a77ac */ /* 0x000ea80008000800 */
[----:B------:R-:W-:-:S05]  /*0330*/  IMAD.IADD R9, R9, 0x1, R2 ;  /* 0x0000000109097824 */ /* 0x000fca00078e0202 */
[----:B------:R-:W-:Y:S01]  /*0340*/  LOP3.LUT P0, R11, R9, 0x3, RZ, 0xc0, !PT ;  /* 0x00000003090b7812 */ /* 0x000fe2000780c0ff */
[----:B--2---:R-:W-:-:S12]  /*0350*/  IMAD.U32 R21, RZ, RZ, UR10 ;  /* 0x0000000aff157e24 */ /* 0x004fd8000f8e00ff */
[----:B-1----:R-:W-:Y:S05]  /*0360*/  @!P0 BRA `(.L_x_18) ;  /* 0x0000000000b48947 */ /* 0x002fea0003800000 */
[----:B------:R-:W1:Y:S01]  /*0370*/  LDCU.64 UR4, c[0x0][0x380] ;  /* 0x00007000ff0477ac */ /* 0x000e620008000a00 */
[----:B------:R-:W2:Y:S01]  /*0380*/  LDC R2, c[0x0][0x3a0] ;  /* 0x0000e800ff027b82 */ /* 0x000ea20000000800 */
[----:B------:R-:W-:Y:S01]  /*0390*/  IMAD.MOV.U32 R12, RZ, RZ, R4 ;  /* 0x000000ffff0c7224 */ /* 0x000fe200078e0004 */
[----:B------:R-:W-:Y:S01]  /*03a0*/  IADD3 R3, PT, PT, R3, 0x41, RZ ;  /* 0x0000004103037810 */ /* 0x000fe20007ffe0ff */
[----:B------:R-:W-:Y:S01]  /*03b0*/  VIADD R21, R10, 0x1 ;  /* 0x000000010a157836 */ /* 0x000fe20000000000 */
[----:B------:R-:W-:Y:S01]  /*03c0*/  IADD3 R4, PT, PT, -R11, RZ, RZ ;  /* 0x000000ff0b047210 */ /* 0x000fe20007ffe1ff */
[----:B------:R-:W-:-:S03]  /*03d0*/  IMAD.U32 R23, RZ, RZ, UR10 ;  /* 0x0000000aff177e24 */ /* 0x000fc6000f8e00ff */
[----:B------:R-:W3:Y:S08]  /*03e0*/  LDC.64 R6, c[0x0][0x3b0] ;  /* 0x0000ec00ff067b82 */ /* 0x000ef00000000a00 */
[----:B------:R-:W4:Y:S01]  /*03f0*/  LDC.64 R8, c[0x0][0x388] ;  /* 0x0000e200ff087b82 */ /* 0x000f220000000a00 */
[----:B-1----:R-:W-:Y:S02]  /*0400*/  UIADD3 UR8, UP0, UPT, UR4, 0x104, URZ ;  /* 0x0000010404087890 */ /* 0x002fe4000ff1e0ff */
[----:B------:R-:W-:-:S02]  /*0410*/  UIADD3 UR4, UP1, UPT, UR4, 0x4, URZ ;  /* 0x0000000404047890 */ /* 0x000fc4000ff3e0ff */
[----:B------:R-:W-:Y:S02]  /*0420*/  UIADD3.X UR9, UPT, UPT, URZ, UR5, URZ, UP0, !UPT ;  /* 0x00000005ff097290 */ /* 0x000fe400087fe4ff */
[----:B------:R-:W-:-:S12]  /*0430*/  UIADD3.X UR5, UPT, UPT, URZ, UR5, URZ, UP1, !UPT ;  /* 0x00000005ff057290 */ /* 0x000fd80008ffe4ff */
.L_x_19:
[----:B--2---:R-:W-:Y:S01]  /*0440*/  ISETP.GE.AND P0, PT, R3, R2, PT ;  /* 0x000000020300720c */ /* 0x004fe20003f06270 */
[----:B0-----:R-:W-:Y:S01]  /*0450*/  IMAD.U32 R16, RZ, RZ, UR8 ;  /* 0x00000008ff107e24 */ /* 0x001fe2000f8e00ff */
[----:B------:R-:W-:Y:S01]  /*0460*/  MOV R18, UR4 ;  /* 0x0000000400127c02 */ /* 0x000fe20008000f00 */
[----:B------:R-:W-:Y:S02]  /*0470*/  IMAD.U32 R17, RZ, RZ, UR9 ;  /* 0x00000009ff117e24 */ /* 0x000fe4000f8e00ff */
[----:B------:R-:W-:Y:S02]  /*0480*/  IMAD.U32 R19, RZ, RZ, UR5 ;  /* 0x00000005ff137e24 */ /* 0x000fe4000f8e00ff */
[----:B----4-:R-:W-:-:S04]  /*0490*/  IMAD.WIDE R10, R13, 0x4, R8 ;  /* 0x000000040d0a7825 */ /* 0x010fc800078e0208 */
[C---:B------:R-:W-:Y:S02]  /*04a0*/  IMAD.WIDE R18, R23.reuse, 0x4, R18 ;  /* 0x0000000417127825 */ /* 0x040fe400078e0212 */
[----:B------:R-:W2:Y:S02]  /*04b0*/  LDG.E.CONSTANT R10, desc[UR6][R10.64] ;  /* 0x000000060a0a7981 */ /* 0x000ea4000c1e9900 */
[----:B------:R-:W-:-:S05]  /*04c0*/  @!P0 IMAD.WIDE R16, R23, 0x4, R16 ;  /* 0x0000000417108825 */ /* 0x000fca00078e0210 */
[----:B------:R3:W-:Y:S04]  /*04d0*/  @!P0 CCTL.E.PF2 [R16] ;  /* 0x000000001000898f */ /* 0x0007e80000800100 */
[----:B------:R-:W4:Y:S04]  /*04e0*/  @!P0 LDG.E R12, desc[UR6][R18.64+-0x4] ;  /* 0xfffffc06120c8981 */ /* 0x000f28000c1e1900 */
[----:B------:R-:W4:Y:S01]  /*04f0*/  LDG.E R25, desc[UR6][R18.64] ;  /* 0x0000000612197981 */ /* 0x000f22000c1e1900 */
[----:B---3--:R-:W-:Y:S01]  /*0500*/  IMAD.WIDE R16, R21, 0x4, R6 ;  /* 0x0000000415107825 */ /* 0x008fe200078e0206 */
[----:B------:R-:W-:-:S02]  /*0510*/  IADD3 R4, PT, PT, R4, 0x1, RZ ;  /* 0x0000000104047810 */ /* 0x000fc40007ffe0ff */
[----:B------:R-:W-:Y:S01]  /*0520*/  IADD3 R3, PT, PT, R3, 0x1, RZ ;  /* 0x0000000103037810 */ /* 0x000fe20007ffe0ff */
[----:B------:R-:W-:Y:S02]  /*0530*/  VIADD R13, R13, 0x1 ;  /* 0x000000010d0d7836 */ /* 0x000fe40000000000 */
[----:B------:R-:W-:Y:S02]  /*0540*/  VIADD R21, R21, 0x1 ;  /* 0x0000000115157836 */ /* 0x000fe40000000000 */
[----:B------:R-:W-:Y:S01]  /*0550*/  VIADD R23, R23, 0x1 ;  /* 0x0000000117177836 */ /* 0x000fe20000000000 */
[----:B--2---:R-:W-:Y:S01]  /*0560*/  FSETP.NE.AND P2, PT, |R10|, +INF , PT ;  /* 0x7f8000000a00780b */ /* 0x004fe20003f45200 */
[C---:B----4-:R-:W-:Y:S01]  /*0570*/  FADD R14, R25.reuse, -R12 ;  /* 0x8000000c190e7221 */ /* 0x050fe20000000000 */
[----:B------:R-:W-:-:S03]  /*0580*/  FSETP.NE.AND P0, PT, |R25|, +INF , PT ;  /* 0x7f8000001900780b */ /* 0x000fc60003f05200 */
[----:B------:R-:W-:-:S04]  /*0590*/  FFMA R14, R10, R14, -R5 ;  /* 0x0000000e0a0e7223 */ /* 0x000fc80000000805 */
[----:B-----5:R-:W-:Y:S01]  /*05a0*/  FFMA R14, R0, R14, R5 ;  /* 0x0000000e000e7223 */ /* 0x020fe20000000005 */
[----:B------:R-:W-:-:S04]  /*05b0*/  FSETP.NE.AND P1, PT, |R12|, +INF , PT ;  /* 0x7f8000000c00780b */ /* 0x000fc80003f25200 */
[----:B------:R-:W-:-:S04]  /*05c0*/  FSEL R14, R5, R14, !P2 ;  /* 0x0000000e050e7208 */ /* 0x000fc80005000000 */
[----:B------:R-:W-:-:S05]  /*05d0*/  @P0 FSEL R5, R5, R14, !P1 ;  /* 0x0000000e05050208 */ /* 0x000fca0004800000 */
[----:B------:R1:W-:Y:S01]  /*05e0*/  STG.E desc[UR6][R16.64], R5 ;  /* 0x0000000510007986 */ /* 0x0003e2000c101906 */
[----:B------:R-:W-:Y:S01]  /*05f0*/  ISETP.NE.AND P0, PT, R4, RZ, PT ;  /* 0x000000ff0400720c */ /* 0x000fe20003f05270 */
[----:B------:R-:W-:-:S12]  /*0600*/  IMAD.MOV.U32 R12, RZ, RZ, R25 ;  /* 0x000000ffff0c7224 */ /* 0x000fd800078e0019 */
[----:B-1----:R-:W-:Y:S05]  /*0610*/  @P0 BRA `(.L_x_19) ;  /* 0xfffffffc00880947 */ /* 0x002fea000383ffff */
[C---:B------:R-:W-:Y:S01]  /*0620*/  IADD3 R21, PT, PT, R3.reuse, -0x41, RZ ;  /* 0xffffffbf03157810 */ /* 0x040fe20007ffe0ff */
[----:B------:R-:W-:-:S07]  /*0630*/  VIADD R13, R3, 0xffffffc0 ;  /* 0xffffffc0030d7836 */ /* 0x000fce0000000000 */
.L_x_18:
[----:B------:R-:W1:Y:S02]  /*0640*/  LDC R3, c[0x0][0x3a4] ;  /* 0x0000e900ff037b82 */ /* 0x000e640000000800 */
[----:B-1----:R-:W-:-:S04]  /*0650*/  IADD3 R3, PT, PT, -R3, -0x2, R2 ;  /* 0xfffffffe03037810 */ /* 0x002fc80007ffe102 */
[----:B------:R-:W-:-:S13]  /*0660*/  ISETP.GE.U32.AND P0, PT, R3, 0x3, PT ;  /* 0x000000030300780c */ /* 0x000fda0003f06070 */
[----:B------:R-:W-:Y:S05]  /*0670*/  @!P0 EXIT ;  /* 0x000000000000894d */ /* 0x000fea0003800000 */
[----:B------:R-:W1:Y:S01]  /*0680*/  LDC R4, c[0x0][0x3a0] ;  /* 0x0000e800ff047b82 */ /* 0x000e620000000800 */
[-C--:B0-----:R-:W-:Y:S01]  /*0690*/  IMAD R17, R15, R2.reuse, R13 ;  /* 0x000000020f117224 */ /* 0x081fe200078e020d */
[C---:B------:R-:W-:Y:S01]  /*06a0*/  IADD3 R16, PT, PT, R13.reuse, -R2, RZ ;  /* 0x800000020d107210 */ /* 0x040fe20007ffe0ff */
[----:B------:R-:W-:-:S05]  /*06b0*/  VIADD R19, R13, 0x41 ;  /* 0x000000410d137836 */ /* 0x000fca0000000000 */
[----:B------:R-:W0:Y:S08]  /*06c0*/  LDC.64 R10, c[0x0][0x3b0] ;  /* 0x0000ec00ff0a7b82 */ /* 0x000e300000000a00 */
[----:B------:R-:W2:Y:S08]  /*06d0*/  LDC.64 R8, c[0x0][0x380] ;  /* 0x0000e000ff087b82 */ /* 0x000eb00000000a00 */
[----:B------:R-:W3:Y:S02]  /*06e0*/  LDC.64 R6, c[0x0][0x388] ;  /* 0x0000e200ff067b82 */ /* 0x000ee40000000a00 */
.L_x_20:
[----:B------:R-:W-:Y:S01]  /*06f0*/  IADD3 R3, PT, PT, R21, 0x41, RZ ;  /* 0x0000004115037810 */ /* 0x000fe20007ffe0ff */
[----:B------:R-:W-:Y:S02]  /*0700*/  VIADD R23, R19, 0xffffffbf ;  /* 0xffffffbf13177836 */ /* 0x000fe40000000000 */
[----:B--2---:R-:W-:Y:S01]  /*0710*/  IMAD.WIDE R14, R21, 0x4, R8 ;  /* 0x00000004150e7825 */ /* 0x004fe200078e0208 */
[----:B-1----:R-:W-:-:S03]  /*0720*/  ISETP.GE.AND P0, PT, R3, R4, PT ;  /* 0x000000040300720c */ /* 0x002fc60003f06270 */
[----:B------:R-:W-:-:S10]  /*0730*/  IMAD.WIDE R2, R23, 0x4, R8 ;  /* 0x0000000417027825 */ /* 0x000fd400078e0208 */
[----:B------:R-:W1:Y:S02]  /*0740*/  @!P0 LDC.64 R12, c[0x0][0x380] ;  /* 0x0000e000ff0c8b82 */ /* 0x000e640000000a00 */
[----:B-1----:R-:W-:-:S04]  /*0750*/  @!P0 IMAD.WIDE R20, R21, 0x4, R12 ;  /* 0x0000000415148825 */ /* 0x002fc800078e020c */
[----:B---3--:R-:W-:Y:S01]  /*0760*/  IMAD.WIDE R12, R23, 0x4, R6 ;  /* 0x00000004170c7825 */ /* 0x008fe200078e0206 */
[----:B------:R1:W-:Y:S04]  /*0770*/  @!P0 CCTL.E.PF2 [R20+0x104] ;  /* 0x000001041400898f */ /* 0x0003e80000800100 */
[----:B------:R-:W2:Y:S04]  /*0780*/  LDG.E R15, desc[UR6][R14.64] ;  /* 0x000000060e0f7981 */ /* 0x000ea8000c1e1900 */
[----:B------:R-:W3:Y:S04]  /*0790*/  LDG.E R18, desc[UR6][R2.64] ;  /* 0x0000000602127981 */ /* 0x000ee8000c1e1900 */
[----:B------:R-:W4:Y:S04]  /*07a0*/  LDG.E.CONSTANT R22, desc[UR6][R12.64] ;  /* 0x000000060c167981 */ /* 0x000f28000c1e9900 */
[----:B-1----:R-:W4:Y:S01]  /*07b0*/  LDG.E.CONSTANT R20, desc[UR6][R12.64+0x4] ;  /* 0x000004060c147981 */ /* 0x002f22000c1e9900 */
[----:B--2---:R-:W-:Y:S01]  /*07c0*/  FSETP.NE.AND P0, PT, |R15|, +INF , PT ;  /* 0x7f8000000f00780b */ /* 0x004fe20003f05200 */
[C---:B---3--:R-:W-:Y:S01]  /*07d0*/  FADD R23, R18.reuse, -R15 ;  /* 0x8000000f12177221 */ /* 0x048fe20000000000 */
[----:B------:R-:W-:Y:S01]  /*07e0*/  FSETP.NE.AND P1, PT, |R18|, +INF , PT ;  /* 0x7f8000001200780b */ /* 0x000fe20003f25200 */
[----:B0-----:R-:W-:-:S04]  /*07f0*/  IMAD.WIDE R14, R17, 0x4, R10 ;  /* 0x00000004110e7825 */ /* 0x001fc800078e020a */
[C---:B----4-:R-:W-:Y:S01]  /*0800*/  FFMA R23, R22.reuse, R23, -R5 ;  /* 0x0000001716177223 */ /* 0x050fe20000000805 */
[----:B------:R-:W-:-:S03]  /*0810*/  FSETP.NE.AND P2, PT, |R22|, +INF , PT ;  /* 0x7f8000001600780b */ /* 0x000fc60003f45200 */
[----:B-----5:R-:W-:-:S05]  /*0820*/  FFMA R24, R0, R23, R5 ;  /* 0x0000001700187223 */ /* 0x020fca0000000005 */
[----:B------:R-:W-:Y:S02]  /*0830*/  FSEL R24, R5, R24, !P2 ;  /* 0x0000001805187208 */ /* 0x000fe40005000000 */
[----:B------:R-:W-:Y:S02]  /*0840*/  ISETP.GE.AND P2, PT, R19, R4, PT ;  /* 0x000000041300720c */ /* 0x000fe40003f46270 */
[----:B------:R-:W-:-:S05]  /*0850*/  @P1 FSEL R5, R5, R24, !P0 ;  /* 0x0000001805051208 */ /* 0x000fca0004000000 */
[----:B------:R0:W-:Y:S06]  /*0860*/  STG.E desc[UR6][R14.64], R5 ;  /* 0x000000050e007986 */ /* 0x0001ec000c101906 */
[----:B------:R1:W-:Y:S04]  /*0870*/  @!P2 CCTL.E.PF2 [R2+0x104] ;  /* 0x000001040200a98f */ /* 0x0003e80000800100 */
[----:B------:R-:W2:Y:S04]  /*0880*/  @!P2 LDG.E R18, desc[UR6][R2.64] ;  /* 0x000000060212a981 */ /* 0x000ea8000c1e1900 */
[----:B------:R-:W2:Y:S01]  /*0890*/  LDG.E R21, desc[UR6][R2.64+0x4] ;  /* 0x0000040602157981 */ /* 0x000ea2000c1e1900 */
[----:B------:R-:W-:-:S02]  /*08a0*/  FSETP.NE.AND P2, PT, |R20|, +INF , PT ;  /* 0x7f8000001400780b */ /* 0x000fc40003f45200 */
[----:B------:R-:W-:Y:S01]  /*08b0*/  IADD3 R23, PT, PT, R19, 0x1, RZ ;  /* 0x0000000113177810 */ /* 0x000fe20007ffe0ff */
[C---:B--2---:R-:W-:Y:S01]  /*08c0*/  FADD R22, R21.reuse, -R18 ;  /* 0x8000001215167221 */ /* 0x044fe20000000000 */
[----:B------:R-:W-:-:S03]  /*08d0*/  FSETP.NE.AND P0, PT, |R21|, +INF , PT ;  /* 0x7f8000001500780b */ /* 0x000fc60003f05200 */
[--C-:B------:R-:W-:Y:S01]  /*08e0*/  FFMA R22, R20, R22, -R5.reuse ;  /* 0x0000001614167223 */ /* 0x100fe20000000805 */
[----:B------:R-:W-:Y:S01]  /*08f0*/  FSETP.NE.AND P1, PT, |R18|, +INF , PT ;  /* 0x7f8000001200780b */ /* 0x000fe20003f25200 */
[----:B------:R-:W2:Y:S02]  /*0900*/  LDG.E.CONSTANT R20, desc[UR6][R12.64+0x8] ;  /* 0x000008060c147981 */ /* 0x000ea4000c1e9900 */
[----:B------:R-:W-:-:S05]  /*0910*/  FFMA R22, R0, R22, R5 ;  /* 0x0000001600167223 */ /* 0x000fca0000000005 */
[C---:B------:R-:W-:Y:S01]  /*0920*/  FSEL R22, R5.reuse, R22, !P2 ;  /* 0x0000001605167208 */ /* 0x040fe20005000000 */
[----:B------:R-:W3:Y:S03]  /*0930*/  LDG.E.CONSTANT R12, desc[UR6][R12.64+0xc] ;  /* 0x00000c060c0c7981 */ /* 0x000ee6000c1e9900 */
[----:B0-----:R-:W-:Y:S02]  /*0940*/  @P0 FSEL R5, R5, R22, !P1 ;  /* 0x0000001605050208 */ /* 0x001fe40004800000 */
[----:B------:R-:W-:-:S03]  /*0950*/  ISETP.GE.AND P0, PT, R23, R4, PT ;  /* 0x000000041700720c */ /* 0x000fc60003f06270 */
[----:B------:R0:W-:Y:S10]  /*0960*/  STG.E desc[UR6][R14.64+0x4], R5 ;  /* 0x000004050e007986 */ /* 0x0001f4000c101906 */
[----:B------:R1:W-:Y:S04]  /*0970*/  @!P0 CCTL.E.PF2 [R2+0x108] ;  /* 0x000001080200898f */ /* 0x0003e80000800100 */
[----:B------:R-:W4:Y:S04]  /*0980*/  @!P0 LDG.E R21, desc[UR6][R2.64+0x4] ;  /* 0x0000040602158981 */ /* 0x000f28000c1e1900 */
[----:B------:R-:W4:Y:S01]  /*0990*/  LDG.E R18, desc[UR6][R2.64+0x8] ;  /* 0x0000080602127981 */ /* 0x000f22000c1e1900 */
[----:B------:R-:W-:Y:S01]  /*09a0*/  VIADD R23, R19, 0x2 ;  /* 0x0000000213177836 */ /* 0x000fe20000000000 */
[----:B--2---:R-:W-:Y:S01]  /*09b0*/  FSETP.NE.AND P2, PT, |R20|, +INF , PT ;  /* 0x7f8000001400780b */ /* 0x004fe20003f45200 */
[----:B----4-:R-:W-:-:S04]  /*09c0*/  FADD R22, R18, -R21 ;  /* 0x8000001512167221 */ /* 0x010fc80000000000 */
[----:B------:R-:W-:Y:S01]  /*09d0*/  FFMA R22, R20, R22, -R5 ;  /* 0x0000001614167223 */ /* 0x000fe20000000805 */
[----:B------:R-:W-:-:S03]  /*09e0*/  FSETP.NE.AND P1, PT, |R18|, +INF , PT ;  /* 0x7f8000001200780b */ /* 0x000fc60003f25200 */
[----:B------:R-:W-:Y:S01]  /*09f0*/  FFMA R22, R0, R22, R5 ;  /* 0x0000001600167223 */ /* 0x000fe20000000005 */
[----:B------:R-:W-:-:S04]  /*0a00*/  FSETP.NE.AND P0, PT, |R21|, +INF , PT ;  /* 0x7f8000001500780b */ /* 0x000fc80003f05200 */
[----:B------:R-:W-:Y:S02]  /*0a10*/  FSEL R22, R5, R22, !P2 ;  /* 0x0000001605167208 */ /* 0x000fe40005000000 */
[----:B------:R-:W-:-:S03]  /*0a20*/  ISETP.GE.AND P2, PT, R23, R4, PT ;  /* 0x000000041700720c */ /* 0x000fc60003f46270 */
[----:B0-----:R-:W-:-:S05]  /*0a30*/  @P1 FSEL R5, R5, R22, !P0 ;  /* 0x0000001605051208 */ /* 0x001fca0004000000 */
[----:B------:R0:W-:Y:S05]  /*0a40*/  STG.E desc[UR6][R14.64+0x8], R5 ;  /* 0x000008050e007986 */ /* 0x0001ea000c101906 */
[----:B------:R1:W-:Y:S04]  /*0a50*/  @!P2 CCTL.E.PF2 [R2+0x10c] ;  /* 0x0000010c0200a98f */ /* 0x0003e80000800100 */
[----:B------:R-:W2:Y:S04]  /*0a60*/  @!P2 LDG.E R18, desc[UR6][R2.64+0x8] ;  /* 0x000008060212a981 */ /* 0x000ea8000c1e1900 */
[----:B------:R1:W2:Y:S01]  /*0a70*/  LDG.E R21, desc[UR6][R2.64+0xc] ;  /* 0x00000c0602157981 */ /* 0x0002a2000c1e1900 */
[----:B---3--:R-:W-:-:S02]  /*0a80*/  FSETP.NE.AND P2, PT, |R12|, +INF , PT ;  /* 0x7f8000000c00780b */ /* 0x008fc40003f45200 */
[----:B------:R-:W-:Y:S02]  /*0a90*/  IADD3 R16, PT, PT, R16, 0x4, RZ ;  /* 0x0000000410107810 */ /* 0x000fe40007ffe0ff */
[----:B------:R-:W-:Y:S01]  /*0aa0*/  IADD3 R17, PT, PT, R17, 0x4, RZ ;  /* 0x0000000411117810 */ /* 0x000fe20007ffe0ff */
[----:B-1----:R-:W-:Y:S02]  /*0ab0*/  VIADD R2, R19, 0x4 ;  /* 0x0000000413027836 */ /* 0x002fe40000000000 */
[C---:B--2---:R-:W-:Y:S01]  /*0ac0*/  FADD R20, R21.reuse, -R18 ;  /* 0x8000001215147221 */ /* 0x044fe20000000000 */
[----:B------:R-:W-:-:S03]  /*0ad0*/  FSETP.NE.AND P0, PT, |R21|, +INF , PT ;  /* 0x7f8000001500780b */ /* 0x000fc60003f05200 */
[----:B------:R-:W-:-:S04]  /*0ae0*/  FFMA R20, R12, R20, -R5 ;  /* 0x000000140c147223 */ /* 0x000fc80000000805 */
[----:B------:R-:W-:Y:S01]  /*0af0*/  FFMA R20, R0, R20, R5 ;  /* 0x0000001400147223 */ /* 0x000fe20000000005 */
[----:B------:R-:W-:-:S04]  /*0b00*/  FSETP.NE.AND P1, PT, |R18|, +INF , PT ;  /* 0x7f8000001200780b */ /* 0x000fc80003f25200 */
[----:B------:R-:W-:-:S04]  /*0b10*/  FSEL R20, R5, R20, !P2 ;  /* 0x0000001405147208 */ /* 0x000fc80005000000 */
[----:B0-----:R-:W-:-:S05]  /*0b20*/  @P0 FSEL R5, R5, R20, !P1 ;  /* 0x0000001405050208 */ /* 0x001fca0004800000 */
[----:B------:R4:W-:Y:S01]  /*0b30*/  STG.E desc[UR6][R14.64+0xc], R5 ;  /* 0x00000c050e007986 */ /* 0x0009e2000c101906 */
[----:B------:R-:W-:Y:S01]  /*0b40*/  ISETP.NE.AND P0, PT, R16, RZ, PT ;  /* 0x000000ff1000720c */ /* 0x000fe20003f05270 */
[----:B------:R-:W-:Y:S01]  /*0b50*/  VIADD R21, R19, 0xffffffc2 ;  /* 0xffffffc213157836 */ /* 0x000fe20000000000 */
[----:B------:R-:W-:-:S11]  /*0b60*/  MOV R19, R2 ;  /* 0x0000000200137202 */ /* 0x000fd60000000f00 */
[----:B----4-:R-:W-:Y:S05]  /*0b70*/  @P0 BRA `(.L_x_20) ;  /* 0xfffffff800dc0947 */ /* 0x010fea000383ffff */
[----:B------:R-:W-:Y:S05]  /*0b80*/  EXIT ;  /* 0x000000000000794d */ /* 0x000fea0003800000 */
.L_x_21:
        /* <DEDUP_REMOVED lines=15> */
.L_x_24:


//--------------------- .nv.shared.reserved.0     --------------------------
	.section	.nv.shared.reserved.0,"aw",@nobits
	.weak		__nv_reservedSMEM_offset_0_alias
	.size		__nv_reservedSMEM_offset_0_alias, 0, 64
	.other		__nv_reservedSMEM_offset_0_alias,@"STO_CUDA_RESERVED_SHARED STV_DEFAULT"
__nv_reservedSMEM_offset_0_alias:
	.zero		0
	.zero		64


//--------------------- .nv.constant0.efi_many_series_one_param_f32 --------------------------
	.section	.nv.constant0.efi_many_series_one_param_f32,"a",@progbits
	.sectionflags	@""
	.align	4
.nv.constant0.efi_many_series_one_param_f32:
	.zero		944


//--------------------- .nv.constant0.efi_batch_from_diff_f32 --------------------------
	.section	.nv.constant0.efi_batch_from_diff_f32,"a",@progbits
	.sectionflags	@""
	.align	4
.nv.constant0.efi_batch_from_diff_f32:
	.zero		944


//--------------------- .nv.constant0.efi_batch_f32 --------------------------
	.section	.nv.constant0.efi_batch_f32,"a",@progbits
	.sectionflags	@""
	.align	4
.nv.constant0.efi_batch_f32:
	.zero		952


//--------------------- SYMBOLS --------------------------

	.type		.nv.reservedSmem.offset0,@object
	.size		.nv.reservedSmem.offset0,0x4
